//
// Generated by NVIDIA NVVM Compiler
//
// Compiler Build ID: CL-36424714
// Cuda compilation tools, release 13.0, V13.0.88
// Based on NVVM 20.0.0
//

.version 9.0
.target sm_100
.address_size 64

	// .globl	_Z11kernel_tanhPfm

.visible .entry _Z11kernel_tanhPfm(
	.param .u64 .ptr .align 1 _Z11kernel_tanhPfm_param_0,
	.param .u64 _Z11kernel_tanhPfm_param_1
)
{
	.reg .pred 	%p<40>;
	.reg .b32 	%f<241>;
	.reg .b64 	%rd<44>;

	ld.param.u64 	%rd16, [_Z11kernel_tanhPfm_param_0];
	ld.param.u64 	%rd15, [_Z11kernel_tanhPfm_param_1];
	cvta.to.global.u64 	%rd1, %rd16;
	setp.eq.s64 	%p1, %rd15, 0;
	@%p1 bra 	$L__BB0_12;
	and.b64  	%rd2, %rd15, 7;
	setp.lt.u64 	%p2, %rd15, 8;
	mov.b64 	%rd42, 0;
	@%p2 bra 	$L__BB0_4;
	and.b64  	%rd42, %rd15, -8;
	add.s64 	%rd39, %rd1, 16;
	mov.u64 	%rd40, %rd42;
$L__BB0_3:
	.pragma "nounroll";
	ld.global.f32 	%f1, [%rd39+-16];
	abs.f32 	%f2, %f1;
	mul.f32 	%f3, %f2, 0f4038AA3B;
	ex2.approx.ftz.f32 	%f4, %f3;
	add.f32 	%f5, %f4, 0f3F800000;
	rcp.approx.ftz.f32 	%f6, %f5;
	fma.rn.f32 	%f7, %f6, 0fC0000000, 0f3F800000;
	setp.ge.f32 	%p3, %f2, 0f41102CB4;
	selp.f32 	%f8, 0f3F800000, %f7, %p3;
	copysign.f32 	%f9, %f1, %f8;
	mul.f32 	%f10, %f1, %f1;
	fma.rn.f32 	%f11, %f10, 0f3C80F082, 0fBD563CAE;
	fma.rn.f32 	%f12, %f11, %f10, 0f3E085941;
	fma.rn.f32 	%f13, %f12, %f10, 0fBEAAA9ED;
	fma.rn.f32 	%f14, %f13, %f10, 0f00000000;
	fma.rn.f32 	%f15, %f14, %f1, %f1;
	setp.ge.f32 	%p4, %f2, 0f3F19999A;
	selp.f32 	%f16, %f9, %f15, %p4;
	st.global.f32 	[%rd39+-16], %f16;
	ld.global.f32 	%f17, [%rd39+-12];
	abs.f32 	%f18, %f17;
	mul.f32 	%f19, %f18, 0f4038AA3B;
	ex2.approx.ftz.f32 	%f20, %f19;
	add.f32 	%f21, %f20, 0f3F800000;
	rcp.approx.ftz.f32 	%f22, %f21;
	fma.rn.f32 	%f23, %f22, 0fC0000000, 0f3F800000;
	setp.ge.f32 	%p5, %f18, 0f41102CB4;
	selp.f32 	%f24, 0f3F800000, %f23, %p5;
	copysign.f32 	%f25, %f17, %f24;
	mul.f32 	%f26, %f17, %f17;
	fma.rn.f32 	%f27, %f26, 0f3C80F082, 0fBD563CAE;
	fma.rn.f32 	%f28, %f27, %f26, 0f3E085941;
	fma.rn.f32 	%f29, %f28, %f26, 0fBEAAA9ED;
	fma.rn.f32 	%f30, %f29, %f26, 0f00000000;
	fma.rn.f32 	%f31, %f30, %f17, %f17;
	setp.ge.f32 	%p6, %f18, 0f3F19999A;
	selp.f32 	%f32, %f25, %f31, %p6;
	st.global.f32 	[%rd39+-12], %f32;
	ld.global.f32 	%f33, [%rd39+-8];
	abs.f32 	%f34, %f33;
	mul.f32 	%f35, %f34, 0f4038AA3B;
	ex2.approx.ftz.f32 	%f36, %f35;
	add.f32 	%f37, %f36, 0f3F800000;
	rcp.approx.ftz.f32 	%f38, %f37;
	fma.rn.f32 	%f39, %f38, 0fC0000000, 0f3F800000;
	setp.ge.f32 	%p7, %f34, 0f41102CB4;
	selp.f32 	%f40, 0f3F800000, %f39, %p7;
	copysign.f32 	%f41, %f33, %f40;
	mul.f32 	%f42, %f33, %f33;
	fma.rn.f32 	%f43, %f42, 0f3C80F082, 0fBD563CAE;
	fma.rn.f32 	%f44, %f43, %f42, 0f3E085941;
	fma.rn.f32 	%f45, %f44, %f42, 0fBEAAA9ED;
	fma.rn.f32 	%f46, %f45, %f42, 0f00000000;
	fma.rn.f32 	%f47, %f46, %f33, %f33;
	setp.ge.f32 	%p8, %f34, 0f3F19999A;
	selp.f32 	%f48, %f41, %f47, %p8;
	st.global.f32 	[%rd39+-8], %f48;
	ld.global.f32 	%f49, [%rd39+-4];
	abs.f32 	%f50, %f49;
	mul.f32 	%f51, %f50, 0f4038AA3B;
	ex2.approx.ftz.f32 	%f52, %f51;
	add.f32 	%f53, %f52, 0f3F800000;
	rcp.approx.ftz.f32 	%f54, %f53;
	fma.rn.f32 	%f55, %f54, 0fC0000000, 0f3F800000;
	setp.ge.f32 	%p9, %f50, 0f41102CB4;
	selp.f32 	%f56, 0f3F800000, %f55, %p9;
	copysign.f32 	%f57, %f49, %f56;
	mul.f32 	%f58, %f49, %f49;
	fma.rn.f32 	%f59, %f58, 0f3C80F082, 0fBD563CAE;
	fma.rn.f32 	%f60, %f59, %f58, 0f3E085941;
	fma.rn.f32 	%f61, %f60, %f58, 0fBEAAA9ED;
	fma.rn.f32 	%f62, %f61, %f58, 0f00000000;
	fma.rn.f32 	%f63, %f62, %f49, %f49;
	setp.ge.f32 	%p10, %f50, 0f3F19999A;
	selp.f32 	%f64, %f57, %f63, %p10;
	st.global.f32 	[%rd39+-4], %f64;
	ld.global.f32 	%f65, [%rd39];
	abs.f32 	%f66, %f65;
	mul.f32 	%f67, %f66, 0f4038AA3B;
	ex2.approx.ftz.f32 	%f68, %f67;
	add.f32 	%f69, %f68, 0f3F800000;
	rcp.approx.ftz.f32 	%f70, %f69;
	fma.rn.f32 	%f71, %f70, 0fC0000000, 0f3F800000;
	setp.ge.f32 	%p11, %f66, 0f41102CB4;
	selp.f32 	%f72, 0f3F800000, %f71, %p11;
	copysign.f32 	%f73, %f65, %f72;
	mul.f32 	%f74, %f65, %f65;
	fma.rn.f32 	%f75, %f74, 0f3C80F082, 0fBD563CAE;
	fma.rn.f32 	%f76, %f75, %f74, 0f3E085941;
	fma.rn.f32 	%f77, %f76, %f74, 0fBEAAA9ED;
	fma.rn.f32 	%f78, %f77, %f74, 0f00000000;
	fma.rn.f32 	%f79, %f78, %f65, %f65;
	setp.ge.f32 	%p12, %f66, 0f3F19999A;
	selp.f32 	%f80, %f73, %f79, %p12;
	st.global.f32 	[%rd39], %f80;
	ld.global.f32 	%f81, [%rd39+4];
	abs.f32 	%f82, %f81;
	mul.f32 	%f83, %f82, 0f4038AA3B;
	ex2.approx.ftz.f32 	%f84, %f83;
	add.f32 	%f85, %f84, 0f3F800000;
	rcp.approx.ftz.f32 	%f86, %f85;
	fma.rn.f32 	%f87, %f86, 0fC0000000, 0f3F800000;
	setp.ge.f32 	%p13, %f82, 0f41102CB4;
	selp.f32 	%f88, 0f3F800000, %f87, %p13;
	copysign.f32 	%f89, %f81, %f88;
	mul.f32 	%f90, %f81, %f81;
	fma.rn.f32 	%f91, %f90, 0f3C80F082, 0fBD563CAE;
	fma.rn.f32 	%f92, %f91, %f90, 0f3E085941;
	fma.rn.f32 	%f93, %f92, %f90, 0fBEAAA9ED;
	fma.rn.f32 	%f94, %f93, %f90, 0f00000000;
	fma.rn.f32 	%f95, %f94, %f81, %f81;
	setp.ge.f32 	%p14, %f82, 0f3F19999A;
	selp.f32 	%f96, %f89, %f95, %p14;
	st.global.f32 	[%rd39+4], %f96;
	ld.global.f32 	%f97, [%rd39+8];
	abs.f32 	%f98, %f97;
	mul.f32 	%f99, %f98, 0f4038AA3B;
	ex2.approx.ftz.f32 	%f100, %f99;
	add.f32 	%f101, %f100, 0f3F800000;
	rcp.approx.ftz.f32 	%f102, %f101;
	fma.rn.f32 	%f103, %f102, 0fC0000000, 0f3F800000;
	setp.ge.f32 	%p15, %f98, 0f41102CB4;
	selp.f32 	%f104, 0f3F800000, %f103, %p15;
	copysign.f32 	%f105, %f97, %f104;
	mul.f32 	%f106, %f97, %f97;
	fma.rn.f32 	%f107, %f106, 0f3C80F082, 0fBD563CAE;
	fma.rn.f32 	%f108, %f107, %f106, 0f3E085941;
	fma.rn.f32 	%f109, %f108, %f106, 0fBEAAA9ED;
	fma.rn.f32 	%f110, %f109, %f106, 0f00000000;
	fma.rn.f32 	%f111, %f110, %f97, %f97;
	setp.ge.f32 	%p16, %f98, 0f3F19999A;
	selp.f32 	%f112, %f105, %f111, %p16;
	st.global.f32 	[%rd39+8], %f112;
	ld.global.f32 	%f113, [%rd39+12];
	abs.f32 	%f114, %f113;
	mul.f32 	%f115, %f114, 0f4038AA3B;
	ex2.approx.ftz.f32 	%f116, %f115;
	add.f32 	%f117, %f116, 0f3F800000;
	rcp.approx.ftz.f32 	%f118, %f117;
	fma.rn.f32 	%f119, %f118, 0fC0000000, 0f3F800000;
	setp.ge.f32 	%p17, %f114, 0f41102CB4;
	selp.f32 	%f120, 0f3F800000, %f119, %p17;
	copysign.f32 	%f121, %f113, %f120;
	mul.f32 	%f122, %f113, %f113;
	fma.rn.f32 	%f123, %f122, 0f3C80F082, 0fBD563CAE;
	fma.rn.f32 	%f124, %f123, %f122, 0f3E085941;
	fma.rn.f32 	%f125, %f124, %f122, 0fBEAAA9ED;
	fma.rn.f32 	%f126, %f125, %f122, 0f00000000;
	fma.rn.f32 	%f127, %f126, %f113, %f113;
	setp.ge.f32 	%p18, %f114, 0f3F19999A;
	selp.f32 	%f128, %f121, %f127, %p18;
	st.global.f32 	[%rd39+12], %f128;
	add.s64 	%rd40, %rd40, -8;
	add.s64 	%rd39, %rd39, 32;
	setp.ne.s64 	%p19, %rd40, 0;
	@%p19 bra 	$L__BB0_3;
$L__BB0_4:
	setp.eq.s64 	%p20, %rd2, 0;
	@%p20 bra 	$L__BB0_12;
	and.b64  	%rd10, %rd15, 3;
	setp.lt.u64 	%p21, %rd2, 4;
	@%p21 bra 	$L__BB0_7;
	shl.b64 	%rd18, %rd42, 2;
	add.s64 	%rd19, %rd1, %rd18;
	ld.global.f32 	%f129, [%rd19];
	abs.f32 	%f130, %f129;
	mul.f32 	%f131, %f130, 0f4038AA3B;
	ex2.approx.ftz.f32 	%f132, %f131;
	add.f32 	%f133, %f132, 0f3F800000;
	rcp.approx.ftz.f32 	%f134, %f133;
	fma.rn.f32 	%f135, %f134, 0fC0000000, 0f3F800000;
	setp.ge.f32 	%p22, %f130, 0f41102CB4;
	selp.f32 	%f136, 0f3F800000, %f135, %p22;
	copysign.f32 	%f137, %f129, %f136;
	mul.f32 	%f138, %f129, %f129;
	fma.rn.f32 	%f139, %f138, 0f3C80F082, 0fBD563CAE;
	fma.rn.f32 	%f140, %f139, %f138, 0f3E085941;
	fma.rn.f32 	%f141, %f140, %f138, 0fBEAAA9ED;
	fma.rn.f32 	%f142, %f141, %f138, 0f00000000;
	fma.rn.f32 	%f143, %f142, %f129, %f129;
	setp.ge.f32 	%p23, %f130, 0f3F19999A;
	selp.f32 	%f144, %f137, %f143, %p23;
	st.global.f32 	[%rd19], %f144;
	add.s64 	%rd20, %rd18, 4;
	and.b64  	%rd21, %rd20, 17179869180;
	add.s64 	%rd22, %rd1, %rd21;
	ld.global.f32 	%f145, [%rd22];
	abs.f32 	%f146, %f145;
	mul.f32 	%f147, %f146, 0f4038AA3B;
	ex2.approx.ftz.f32 	%f148, %f147;
	add.f32 	%f149, %f148, 0f3F800000;
	rcp.approx.ftz.f32 	%f150, %f149;
	fma.rn.f32 	%f151, %f150, 0fC0000000, 0f3F800000;
	setp.ge.f32 	%p24, %f146, 0f41102CB4;
	selp.f32 	%f152, 0f3F800000, %f151, %p24;
	copysign.f32 	%f153, %f145, %f152;
	mul.f32 	%f154, %f145, %f145;
	fma.rn.f32 	%f155, %f154, 0f3C80F082, 0fBD563CAE;
	fma.rn.f32 	%f156, %f155, %f154, 0f3E085941;
	fma.rn.f32 	%f157, %f156, %f154, 0fBEAAA9ED;
	fma.rn.f32 	%f158, %f157, %f154, 0f00000000;
	fma.rn.f32 	%f159, %f158, %f145, %f145;
	setp.ge.f32 	%p25, %f146, 0f3F19999A;
	selp.f32 	%f160, %f153, %f159, %p25;
	st.global.f32 	[%rd22], %f160;
	add.s64 	%rd23, %rd18, 8;
	and.b64  	%rd24, %rd23, 17179869180;
	add.s64 	%rd25, %rd1, %rd24;
	ld.global.f32 	%f161, [%rd25];
	abs.f32 	%f162, %f161;
	mul.f32 	%f163, %f162, 0f4038AA3B;
	ex2.approx.ftz.f32 	%f164, %f163;
	add.f32 	%f165, %f164, 0f3F800000;
	rcp.approx.ftz.f32 	%f166, %f165;
	fma.rn.f32 	%f167, %f166, 0fC0000000, 0f3F800000;
	setp.ge.f32 	%p26, %f162, 0f41102CB4;
	selp.f32 	%f168, 0f3F800000, %f167, %p26;
	copysign.f32 	%f169, %f161, %f168;
	mul.f32 	%f170, %f161, %f161;
	fma.rn.f32 	%f171, %f170, 0f3C80F082, 0fBD563CAE;
	fma.rn.f32 	%f172, %f171, %f170, 0f3E085941;
	fma.rn.f32 	%f173, %f172, %f170, 0fBEAAA9ED;
	fma.rn.f32 	%f174, %f173, %f170, 0f00000000;
	fma.rn.f32 	%f175, %f174, %f161, %f161;
	setp.ge.f32 	%p27, %f162, 0f3F19999A;
	selp.f32 	%f176, %f169, %f175, %p27;
	st.global.f32 	[%rd25], %f176;
	add.s64 	%rd26, %rd18, 12;
	and.b64  	%rd27, %rd26, 17179869180;
	add.s64 	%rd28, %rd1, %rd27;
	ld.global.f32 	%f177, [%rd28];
	abs.f32 	%f178, %f177;
	mul.f32 	%f179, %f178, 0f4038AA3B;
	ex2.approx.ftz.f32 	%f180, %f179;
	add.f32 	%f181, %f180, 0f3F800000;
	rcp.approx.ftz.f32 	%f182, %f181;
	fma.rn.f32 	%f183, %f182, 0fC0000000, 0f3F800000;
	setp.ge.f32 	%p28, %f178, 0f41102CB4;
	selp.f32 	%f184, 0f3F800000, %f183, %p28;
	copysign.f32 	%f185, %f177, %f184;
	mul.f32 	%f186, %f177, %f177;
	fma.rn.f32 	%f187, %f186, 0f3C80F082, 0fBD563CAE;
	fma.rn.f32 	%f188, %f187, %f186, 0f3E085941;
	fma.rn.f32 	%f189, %f188, %f186, 0fBEAAA9ED;
	fma.rn.f32 	%f190, %f189, %f186, 0f00000000;
	fma.rn.f32 	%f191, %f190, %f177, %f177;
	setp.ge.f32 	%p29, %f178, 0f3F19999A;
	selp.f32 	%f192, %f185, %f191, %p29;
	st.global.f32 	[%rd28], %f192;
	add.s64 	%rd29, %rd42, 4;
	and.b64  	%rd42, %rd29, 4294967295;
$L__BB0_7:
	setp.eq.s64 	%p30, %rd10, 0;
	@%p30 bra 	$L__BB0_12;
	setp.eq.s64 	%p31, %rd10, 1;
	@%p31 bra 	$L__BB0_10;
	shl.b64 	%rd30, %rd42, 2;
	add.s64 	%rd31, %rd1, %rd30;
	ld.global.f32 	%f193, [%rd31];
	abs.f32 	%f194, %f193;
	mul.f32 	%f195, %f194, 0f4038AA3B;
	ex2.approx.ftz.f32 	%f196, %f195;
	add.f32 	%f197, %f196, 0f3F800000;
	rcp.approx.ftz.f32 	%f198, %f197;
	fma.rn.f32 	%f199, %f198, 0fC0000000, 0f3F800000;
	setp.ge.f32 	%p32, %f194, 0f41102CB4;
	selp.f32 	%f200, 0f3F800000, %f199, %p32;
	copysign.f32 	%f201, %f193, %f200;
	mul.f32 	%f202, %f193, %f193;
	fma.rn.f32 	%f203, %f202, 0f3C80F082, 0fBD563CAE;
	fma.rn.f32 	%f204, %f203, %f202, 0f3E085941;
	fma.rn.f32 	%f205, %f204, %f202, 0fBEAAA9ED;
	fma.rn.f32 	%f206, %f205, %f202, 0f00000000;
	fma.rn.f32 	%f207, %f206, %f193, %f193;
	setp.ge.f32 	%p33, %f194, 0f3F19999A;
	selp.f32 	%f208, %f201, %f207, %p33;
	st.global.f32 	[%rd31], %f208;
	add.s64 	%rd32, %rd30, 4;
	and.b64  	%rd33, %rd32, 17179869180;
	add.s64 	%rd34, %rd1, %rd33;
	ld.global.f32 	%f209, [%rd34];
	abs.f32 	%f210, %f209;
	mul.f32 	%f211, %f210, 0f4038AA3B;
	ex2.approx.ftz.f32 	%f212, %f211;
	add.f32 	%f213, %f212, 0f3F800000;
	rcp.approx.ftz.f32 	%f214, %f213;
	fma.rn.f32 	%f215, %f214, 0fC0000000, 0f3F800000;
	setp.ge.f32 	%p34, %f210, 0f41102CB4;
	selp.f32 	%f216, 0f3F800000, %f215, %p34;
	copysign.f32 	%f217, %f209, %f216;
	mul.f32 	%f218, %f209, %f209;
	fma.rn.f32 	%f219, %f218, 0f3C80F082, 0fBD563CAE;
	fma.rn.f32 	%f220, %f219, %f218, 0f3E085941;
	fma.rn.f32 	%f221, %f220, %f218, 0fBEAAA9ED;
	fma.rn.f32 	%f222, %f221, %f218, 0f00000000;
	fma.rn.f32 	%f223, %f222, %f209, %f209;
	setp.ge.f32 	%p35, %f210, 0f3F19999A;
	selp.f32 	%f224, %f217, %f223, %p35;
	st.global.f32 	[%rd34], %f224;
	add.s64 	%rd35, %rd42, 2;
	and.b64  	%rd42, %rd35, 4294967295;
$L__BB0_10:
	and.b64  	%rd36, %rd15, 1;
	setp.eq.b64 	%p36, %rd36, 1;
	not.pred 	%p37, %p36;
	@%p37 bra 	$L__BB0_12;
	shl.b64 	%rd37, %rd42, 2;
	add.s64 	%rd38, %rd1, %rd37;
	ld.global.f32 	%f225, [%rd38];
	abs.f32 	%f226, %f225;
	mul.f32 	%f227, %f226, 0f4038AA3B;
	ex2.approx.ftz.f32 	%f228, %f227;
	add.f32 	%f229, %f228, 0f3F800000;
	rcp.approx.ftz.f32 	%f230, %f229;
	fma.rn.f32 	%f231, %f230, 0fC0000000, 0f3F800000;
	setp.ge.f32 	%p38, %f226, 0f41102CB4;
	selp.f32 	%f232, 0f3F800000, %f231, %p38;
	copysign.f32 	%f233, %f225, %f232;
	mul.f32 	%f234, %f225, %f225;
	fma.rn.f32 	%f235, %f234, 0f3C80F082, 0fBD563CAE;
	fma.rn.f32 	%f236, %f235, %f234, 0f3E085941;
	fma.rn.f32 	%f237, %f236, %f234, 0fBEAAA9ED;
	fma.rn.f32 	%f238, %f237, %f234, 0f00000000;
	fma.rn.f32 	%f239, %f238, %f225, %f225;
	setp.ge.f32 	%p39, %f226, 0f3F19999A;
	selp.f32 	%f240, %f233, %f239, %p39;
	st.global.f32 	[%rd38], %f240;
$L__BB0_12:
	ret;

}
	// .globl	_Z11kernel_fillPffm
.visible .entry _Z11kernel_fillPffm(
	.param .u64 .ptr .align 1 _Z11kernel_fillPffm_param_0,
	.param .f32 _Z11kernel_fillPffm_param_1,
	.param .u64 _Z11kernel_fillPffm_param_2
)
{
	.reg .pred 	%p<10>;
	.reg .b32 	%f<2>;
	.reg .b64 	%rd<69>;

	ld.param.u64 	%rd21, [_Z11kernel_fillPffm_param_0];
	ld.param.f32 	%f1, [_Z11kernel_fillPffm_param_1];
	ld.param.u64 	%rd20, [_Z11kernel_fillPffm_param_2];
	cvta.to.global.u64 	%rd1, %rd21;
	setp.eq.s64 	%p1, %rd20, 0;
	@%p1 bra 	$L__BB1_12;
	and.b64  	%rd2, %rd20, 15;
	setp.lt.u64 	%p2, %rd20, 16;
	mov.b64 	%rd65, 0;
	@%p2 bra 	$L__BB1_4;
	and.b64  	%rd65, %rd20, -16;
	add.s64 	%rd62, %rd1, 32;
	mov.u64 	%rd63, %rd65;
$L__BB1_3:
	.pragma "nounroll";
	st.global.f32 	[%rd62+-32], %f1;
	st.global.f32 	[%rd62+-28], %f1;
	st.global.f32 	[%rd62+-24], %f1;
	st.global.f32 	[%rd62+-20], %f1;
	st.global.f32 	[%rd62+-16], %f1;
	st.global.f32 	[%rd62+-12], %f1;
	st.global.f32 	[%rd62+-8], %f1;
	st.global.f32 	[%rd62+-4], %f1;
	st.global.f32 	[%rd62], %f1;
	st.global.f32 	[%rd62+4], %f1;
	st.global.f32 	[%rd62+8], %f1;
	st.global.f32 	[%rd62+12], %f1;
	st.global.f32 	[%rd62+16], %f1;
	st.global.f32 	[%rd62+20], %f1;
	st.global.f32 	[%rd62+24], %f1;
	st.global.f32 	[%rd62+28], %f1;
	add.s64 	%rd63, %rd63, -16;
	add.s64 	%rd62, %rd62, 64;
	setp.ne.s64 	%p3, %rd63, 0;
	@%p3 bra 	$L__BB1_3;
$L__BB1_4:
	setp.eq.s64 	%p4, %rd2, 0;
	@%p4 bra 	$L__BB1_12;
	and.b64  	%rd10, %rd20, 7;
	setp.lt.u64 	%p5, %rd2, 8;
	@%p5 bra 	$L__BB1_7;
	shl.b64 	%rd23, %rd65, 2;
	add.s64 	%rd24, %rd1, %rd23;
	st.global.f32 	[%rd24], %f1;
	add.s64 	%rd25, %rd23, 4;
	and.b64  	%rd26, %rd25, 17179869180;
	add.s64 	%rd27, %rd1, %rd26;
	st.global.f32 	[%rd27], %f1;
	add.s64 	%rd28, %rd23, 8;
	and.b64  	%rd29, %rd28, 17179869180;
	add.s64 	%rd30, %rd1, %rd29;
	st.global.f32 	[%rd30], %f1;
	add.s64 	%rd31, %rd23, 12;
	and.b64  	%rd32, %rd31, 17179869180;
	add.s64 	%rd33, %rd1, %rd32;
	st.global.f32 	[%rd33], %f1;
	add.s64 	%rd34, %rd23, 16;
	and.b64  	%rd35, %rd34, 17179869180;
	add.s64 	%rd36, %rd1, %rd35;
	st.global.f32 	[%rd36], %f1;
	add.s64 	%rd37, %rd23, 20;
	and.b64  	%rd38, %rd37, 17179869180;
	add.s64 	%rd39, %rd1, %rd38;
	st.global.f32 	[%rd39], %f1;
	add.s64 	%rd40, %rd23, 24;
	and.b64  	%rd41, %rd40, 17179869180;
	add.s64 	%rd42, %rd1, %rd41;
	st.global.f32 	[%rd42], %f1;
	add.s64 	%rd43, %rd23, 28;
	and.b64  	%rd44, %rd43, 17179869180;
	add.s64 	%rd45, %rd1, %rd44;
	st.global.f32 	[%rd45], %f1;
	add.s64 	%rd46, %rd65, 8;
	and.b64  	%rd65, %rd46, 4294967295;
$L__BB1_7:
	setp.eq.s64 	%p6, %rd10, 0;
	@%p6 bra 	$L__BB1_12;
	and.b64  	%rd67, %rd20, 3;
	setp.lt.u64 	%p7, %rd10, 4;
	@%p7 bra 	$L__BB1_10;
	shl.b64 	%rd47, %rd65, 2;
	add.s64 	%rd48, %rd1, %rd47;
	st.global.f32 	[%rd48], %f1;
	add.s64 	%rd49, %rd47, 4;
	and.b64  	%rd50, %rd49, 17179869180;
	add.s64 	%rd51, %rd1, %rd50;
	st.global.f32 	[%rd51], %f1;
	add.s64 	%rd52, %rd47, 8;
	and.b64  	%rd53, %rd52, 17179869180;
	add.s64 	%rd54, %rd1, %rd53;
	st.global.f32 	[%rd54], %f1;
	add.s64 	%rd55, %rd47, 12;
	and.b64  	%rd56, %rd55, 17179869180;
	add.s64 	%rd57, %rd1, %rd56;
	st.global.f32 	[%rd57], %f1;
	add.s64 	%rd58, %rd65, 4;
	and.b64  	%rd65, %rd58, 4294967295;
$L__BB1_10:
	setp.eq.s64 	%p8, %rd67, 0;
	@%p8 bra 	$L__BB1_12;
$L__BB1_11:
	.pragma "nounroll";
	shl.b64 	%rd59, %rd65, 2;
	add.s64 	%rd60, %rd1, %rd59;
	st.global.f32 	[%rd60], %f1;
	add.s64 	%rd61, %rd65, 1;
	and.b64  	%rd65, %rd61, 4294967295;
	add.s64 	%rd67, %rd67, -1;
	setp.ne.s64 	%p9, %rd67, 0;
	@%p9 bra 	$L__BB1_11;
$L__BB1_12:
	ret;

}
	// .globl	_Z9kernel_L2PKfPfim
.visible .entry _Z9kernel_L2PKfPfim(
	.param .u64 .ptr .align 1 _Z9kernel_L2PKfPfim_param_0,
	.param .u64 .ptr .align 1 _Z9kernel_L2PKfPfim_param_1,
	.param .u32 _Z9kernel_L2PKfPfim_param_2,
	.param .u64 _Z9kernel_L2PKfPfim_param_3
)
{
	.reg .pred 	%p<82>;
	.reg .b32 	%r<117>;
	.reg .b32 	%f<300>;
	.reg .b64 	%rd<121>;

	ld.param.u64 	%rd31, [_Z9kernel_L2PKfPfim_param_0];
	ld.param.u64 	%rd32, [_Z9kernel_L2PKfPfim_param_1];
	ld.param.u32 	%r35, [_Z9kernel_L2PKfPfim_param_2];
	ld.param.u64 	%rd30, [_Z9kernel_L2PKfPfim_param_3];
	cvta.to.global.u64 	%rd113, %rd32;
	cvta.to.global.u64 	%rd2, %rd31;
	setp.eq.s64 	%p1, %rd30, 0;
	@%p1 bra 	$L__BB2_44;
	setp.lt.s32 	%p2, %r35, 1;
	@%p2 bra 	$L__BB2_32;
	setp.ne.s32 	%p11, %r35, 1;
	@%p11 bra 	$L__BB2_5;
	mov.b64 	%rd114, 0;
$L__BB2_4:
	cvt.u32.u64 	%r99, %rd114;
	mul.wide.u32 	%rd109, %r99, 4;
	add.s64 	%rd110, %rd2, %rd109;
	ld.global.f32 	%f271, [%rd110];
	abs.f32 	%f272, %f271;
	mov.b32 	%r100, %f272;
	and.b32  	%r101, %r100, -33554432;
	xor.b32  	%r102, %r101, 2122317824;
	mov.b32 	%f274, %r102;
	mul.f32 	%f275, %f272, %f274;
	setp.nan.f32 	%p78, %f275, %f275;
	fma.rn.f32 	%f276, %f275, %f275, 0f00000000;
	selp.f32 	%f277, %f276, 0f00000000, %p78;
	fma.rn.f32 	%f278, %f275, %f275, %f277;
	sqrt.rn.f32 	%f279, %f278;
	or.b32  	%r103, %r101, 8388608;
	mov.b32 	%f280, %r103;
	mul.f32 	%f281, %f279, %f280;
	setp.eq.f32 	%p79, %f277, 0f00000000;
	setp.eq.f32 	%p80, %f272, 0f7F800000;
	selp.f32 	%f282, %f272, %f281, %p80;
	selp.f32 	%f283, %f272, %f282, %p79;
	st.global.f32 	[%rd113], %f283;
	add.s64 	%rd114, %rd114, 1;
	add.s64 	%rd113, %rd113, 4;
	setp.gt.u64 	%p81, %rd30, %rd114;
	@%p81 bra 	$L__BB2_4;
	bra.uni 	$L__BB2_44;
$L__BB2_5:
	add.s32 	%r1, %r35, -1;
	add.s32 	%r44, %r35, 15;
	and.b32  	%r45, %r44, 15;
	add.s32 	%r2, %r45, -1;
	add.s32 	%r46, %r35, 7;
	and.b32  	%r47, %r46, 7;
	add.s32 	%r3, %r47, -1;
	and.b32  	%r4, %r35, 7;
	and.b32  	%r5, %r44, 7;
	and.b32  	%r6, %r46, 3;
	and.b32  	%r7, %r35, 2147483640;
	mul.wide.u32 	%rd3, %r35, 4;
	mov.b64 	%rd111, 0;
$L__BB2_6:
	add.s32 	%r49, %r35, -2;
	setp.lt.u32 	%p12, %r49, 15;
	cvt.u32.u64 	%r8, %rd111;
	mul.lo.s32 	%r50, %r35, %r8;
	mul.wide.u32 	%rd90, %r50, 4;
	add.s64 	%rd5, %rd2, %rd90;
	ld.global.f32 	%f89, [%rd5];
	abs.f32 	%f299, %f89;
	mov.b32 	%r115, 1;
	@%p12 bra 	$L__BB2_10;
	and.b32  	%r52, %r1, -16;
	neg.s32 	%r105, %r52;
	cvt.u64.u32 	%rd91, %r8;
	mad.lo.s64 	%rd92, %rd3, %rd91, %rd2;
	add.s64 	%rd112, %rd92, 32;
	mov.b32 	%r104, 0;
$L__BB2_8:
	.pragma "nounroll";
	ld.global.f32 	%f90, [%rd112+-28];
	abs.f32 	%f91, %f90;
	max.f32 	%f92, %f91, %f299;
	ld.global.f32 	%f93, [%rd112+-24];
	abs.f32 	%f94, %f93;
	max.f32 	%f95, %f94, %f92;
	ld.global.f32 	%f96, [%rd112+-20];
	abs.f32 	%f97, %f96;
	max.f32 	%f98, %f97, %f95;
	ld.global.f32 	%f99, [%rd112+-16];
	abs.f32 	%f100, %f99;
	max.f32 	%f101, %f100, %f98;
	ld.global.f32 	%f102, [%rd112+-12];
	abs.f32 	%f103, %f102;
	max.f32 	%f104, %f103, %f101;
	ld.global.f32 	%f105, [%rd112+-8];
	abs.f32 	%f106, %f105;
	max.f32 	%f107, %f106, %f104;
	ld.global.f32 	%f108, [%rd112+-4];
	abs.f32 	%f109, %f108;
	max.f32 	%f110, %f109, %f107;
	ld.global.f32 	%f111, [%rd112];
	abs.f32 	%f112, %f111;
	max.f32 	%f113, %f112, %f110;
	ld.global.f32 	%f114, [%rd112+4];
	abs.f32 	%f115, %f114;
	max.f32 	%f116, %f115, %f113;
	ld.global.f32 	%f117, [%rd112+8];
	abs.f32 	%f118, %f117;
	max.f32 	%f119, %f118, %f116;
	ld.global.f32 	%f120, [%rd112+12];
	abs.f32 	%f121, %f120;
	max.f32 	%f122, %f121, %f119;
	ld.global.f32 	%f123, [%rd112+16];
	abs.f32 	%f124, %f123;
	max.f32 	%f125, %f124, %f122;
	ld.global.f32 	%f126, [%rd112+20];
	abs.f32 	%f127, %f126;
	max.f32 	%f128, %f127, %f125;
	ld.global.f32 	%f129, [%rd112+24];
	abs.f32 	%f130, %f129;
	max.f32 	%f131, %f130, %f128;
	ld.global.f32 	%f132, [%rd112+28];
	abs.f32 	%f133, %f132;
	max.f32 	%f134, %f133, %f131;
	ld.global.f32 	%f135, [%rd112+32];
	abs.f32 	%f136, %f135;
	max.f32 	%f299, %f136, %f134;
	add.s32 	%r105, %r105, 16;
	add.s32 	%r104, %r104, 16;
	add.s64 	%rd112, %rd112, 64;
	setp.eq.s32 	%p13, %r105, 0;
	@%p13 bra 	$L__BB2_9;
	bra.uni 	$L__BB2_8;
$L__BB2_9:
	add.s32 	%r115, %r104, 1;
$L__BB2_10:
	and.b32  	%r53, %r1, 15;
	setp.eq.s32 	%p14, %r53, 0;
	@%p14 bra 	$L__BB2_20;
	setp.lt.u32 	%p15, %r2, 7;
	@%p15 bra 	$L__BB2_13;
	mul.wide.u32 	%rd93, %r115, 4;
	add.s64 	%rd94, %rd5, %rd93;
	ld.global.f32 	%f138, [%rd94];
	abs.f32 	%f139, %f138;
	max.f32 	%f140, %f139, %f299;
	ld.global.f32 	%f141, [%rd94+4];
	abs.f32 	%f142, %f141;
	max.f32 	%f143, %f142, %f140;
	ld.global.f32 	%f144, [%rd94+8];
	abs.f32 	%f145, %f144;
	max.f32 	%f146, %f145, %f143;
	ld.global.f32 	%f147, [%rd94+12];
	abs.f32 	%f148, %f147;
	max.f32 	%f149, %f148, %f146;
	ld.global.f32 	%f150, [%rd94+16];
	abs.f32 	%f151, %f150;
	max.f32 	%f152, %f151, %f149;
	ld.global.f32 	%f153, [%rd94+20];
	abs.f32 	%f154, %f153;
	max.f32 	%f155, %f154, %f152;
	ld.global.f32 	%f156, [%rd94+24];
	abs.f32 	%f157, %f156;
	max.f32 	%f158, %f157, %f155;
	ld.global.f32 	%f159, [%rd94+28];
	abs.f32 	%f160, %f159;
	max.f32 	%f299, %f160, %f158;
	add.s32 	%r115, %r115, 8;
$L__BB2_13:
	setp.eq.s32 	%p16, %r5, 0;
	@%p16 bra 	$L__BB2_20;
	setp.lt.u32 	%p17, %r3, 3;
	@%p17 bra 	$L__BB2_16;
	mul.wide.u32 	%rd95, %r115, 4;
	add.s64 	%rd96, %rd5, %rd95;
	ld.global.f32 	%f162, [%rd96];
	abs.f32 	%f163, %f162;
	max.f32 	%f164, %f163, %f299;
	ld.global.f32 	%f165, [%rd96+4];
	abs.f32 	%f166, %f165;
	max.f32 	%f167, %f166, %f164;
	ld.global.f32 	%f168, [%rd96+8];
	abs.f32 	%f169, %f168;
	max.f32 	%f170, %f169, %f167;
	ld.global.f32 	%f171, [%rd96+12];
	abs.f32 	%f172, %f171;
	max.f32 	%f299, %f172, %f170;
	add.s32 	%r115, %r115, 4;
$L__BB2_16:
	setp.eq.s32 	%p18, %r6, 0;
	@%p18 bra 	$L__BB2_20;
	setp.eq.s32 	%p19, %r6, 1;
	mul.wide.u32 	%rd97, %r115, 4;
	add.s64 	%rd10, %rd5, %rd97;
	ld.global.f32 	%f173, [%rd10];
	abs.f32 	%f174, %f173;
	max.f32 	%f299, %f174, %f299;
	@%p19 bra 	$L__BB2_20;
	setp.eq.s32 	%p20, %r6, 2;
	ld.global.f32 	%f175, [%rd10+4];
	abs.f32 	%f176, %f175;
	max.f32 	%f299, %f176, %f299;
	@%p20 bra 	$L__BB2_20;
	ld.global.f32 	%f177, [%rd10+8];
	abs.f32 	%f178, %f177;
	max.f32 	%f299, %f178, %f299;
$L__BB2_20:
	setp.lt.u32 	%p21, %r1, 7;
	mov.b32 	%r55, %f299;
	and.b32  	%r34, %r55, -33554432;
	xor.b32  	%r56, %r34, 2122317824;
	mov.b32 	%f28, %r56;
	mul.f32 	%f29, %f299, %f28;
	mov.f32 	%f292, 0f00000000;
	mov.b32 	%r108, 0;
	mov.u32 	%r111, %r108;
	@%p21 bra 	$L__BB2_23;
	mov.f32 	%f292, 0f00000000;
	mov.b32 	%r108, 0;
	mov.u32 	%r107, %r108;
$L__BB2_22:
	.pragma "nounroll";
	mul.wide.u32 	%rd98, %r107, 4;
	add.s64 	%rd99, %rd5, %rd98;
	ld.global.f32 	%f182, [%rd99];
	abs.f32 	%f183, %f182;
	mul.f32 	%f184, %f183, %f28;
	setp.neu.f32 	%p22, %f184, %f29;
	setp.ne.s32 	%p23, %r107, %r108;
	or.pred  	%p24, %p22, %p23;
	fma.rn.f32 	%f186, %f184, %f184, %f292;
	selp.f32 	%f187, %f186, %f292, %p24;
	selp.u32 	%r58, 1, 0, %p24;
	add.s32 	%r59, %r108, %r58;
	add.s32 	%r60, %r107, 1;
	ld.global.f32 	%f188, [%rd99+4];
	abs.f32 	%f189, %f188;
	mul.f32 	%f190, %f189, %f28;
	setp.neu.f32 	%p25, %f190, %f29;
	setp.ne.s32 	%p26, %r60, %r59;
	or.pred  	%p27, %p25, %p26;
	fma.rn.f32 	%f191, %f190, %f190, %f187;
	selp.f32 	%f192, %f191, %f187, %p27;
	selp.u32 	%r61, 1, 0, %p27;
	add.s32 	%r62, %r59, %r61;
	add.s32 	%r63, %r107, 2;
	ld.global.f32 	%f193, [%rd99+8];
	abs.f32 	%f194, %f193;
	mul.f32 	%f195, %f194, %f28;
	setp.neu.f32 	%p29, %f195, %f29;
	setp.ne.s32 	%p30, %r63, %r62;
	or.pred  	%p31, %p29, %p30;
	fma.rn.f32 	%f197, %f195, %f195, %f192;
	selp.f32 	%f198, %f197, %f192, %p31;
	selp.u32 	%r64, 1, 0, %p31;
	add.s32 	%r65, %r62, %r64;
	add.s32 	%r66, %r107, 3;
	ld.global.f32 	%f199, [%rd99+12];
	abs.f32 	%f200, %f199;
	mul.f32 	%f201, %f200, %f28;
	setp.neu.f32 	%p32, %f201, %f29;
	setp.ne.s32 	%p33, %r66, %r65;
	or.pred  	%p34, %p32, %p33;
	fma.rn.f32 	%f203, %f201, %f201, %f198;
	selp.f32 	%f204, %f203, %f198, %p34;
	selp.u32 	%r67, 1, 0, %p34;
	add.s32 	%r68, %r65, %r67;
	add.s32 	%r69, %r107, 4;
	ld.global.f32 	%f205, [%rd99+16];
	abs.f32 	%f206, %f205;
	mul.f32 	%f207, %f206, %f28;
	setp.neu.f32 	%p35, %f207, %f29;
	setp.ne.s32 	%p36, %r69, %r68;
	or.pred  	%p37, %p35, %p36;
	fma.rn.f32 	%f209, %f207, %f207, %f204;
	selp.f32 	%f210, %f209, %f204, %p37;
	selp.u32 	%r70, 1, 0, %p37;
	add.s32 	%r71, %r68, %r70;
	add.s32 	%r72, %r107, 5;
	ld.global.f32 	%f211, [%rd99+20];
	abs.f32 	%f212, %f211;
	mul.f32 	%f213, %f212, %f28;
	setp.neu.f32 	%p38, %f213, %f29;
	setp.ne.s32 	%p39, %r72, %r71;
	or.pred  	%p40, %p38, %p39;
	fma.rn.f32 	%f215, %f213, %f213, %f210;
	selp.f32 	%f216, %f215, %f210, %p40;
	selp.u32 	%r73, 1, 0, %p40;
	add.s32 	%r74, %r71, %r73;
	add.s32 	%r75, %r107, 6;
	ld.global.f32 	%f217, [%rd99+24];
	abs.f32 	%f218, %f217;
	mul.f32 	%f219, %f218, %f28;
	setp.neu.f32 	%p41, %f219, %f29;
	setp.ne.s32 	%p42, %r75, %r74;
	or.pred  	%p43, %p41, %p42;
	fma.rn.f32 	%f221, %f219, %f219, %f216;
	selp.f32 	%f222, %f221, %f216, %p43;
	selp.u32 	%r76, 1, 0, %p43;
	add.s32 	%r77, %r74, %r76;
	add.s32 	%r78, %r107, 7;
	ld.global.f32 	%f223, [%rd99+28];
	abs.f32 	%f224, %f223;
	mul.f32 	%f225, %f224, %f28;
	setp.neu.f32 	%p44, %f225, %f29;
	setp.ne.s32 	%p45, %r78, %r77;
	or.pred  	%p46, %p44, %p45;
	fma.rn.f32 	%f226, %f225, %f225, %f222;
	selp.f32 	%f292, %f226, %f222, %p46;
	selp.u32 	%r79, 1, 0, %p46;
	add.s32 	%r108, %r77, %r79;
	add.s32 	%r107, %r107, 8;
	setp.ne.s32 	%p47, %r107, %r7;
	mov.u32 	%r111, %r7;
	@%p47 bra 	$L__BB2_22;
$L__BB2_23:
	setp.eq.s32 	%p48, %r4, 0;
	@%p48 bra 	$L__BB2_31;
	add.s32 	%r80, %r4, -1;
	setp.lt.u32 	%p49, %r80, 3;
	@%p49 bra 	$L__BB2_26;
	mul.wide.u32 	%rd100, %r111, 4;
	add.s64 	%rd101, %rd5, %rd100;
	ld.global.f32 	%f228, [%rd101];
	abs.f32 	%f229, %f228;
	mul.f32 	%f230, %f229, %f28;
	setp.neu.f32 	%p50, %f230, %f29;
	setp.ne.s32 	%p51, %r111, %r108;
	or.pred  	%p52, %p50, %p51;
	fma.rn.f32 	%f232, %f230, %f230, %f292;
	selp.f32 	%f233, %f232, %f292, %p52;
	selp.u32 	%r82, 1, 0, %p52;
	add.s32 	%r83, %r108, %r82;
	add.s32 	%r84, %r111, 1;
	ld.global.f32 	%f234, [%rd101+4];
	abs.f32 	%f235, %f234;
	mul.f32 	%f236, %f235, %f28;
	setp.neu.f32 	%p53, %f236, %f29;
	setp.ne.s32 	%p54, %r84, %r83;
	or.pred  	%p55, %p53, %p54;
	fma.rn.f32 	%f237, %f236, %f236, %f233;
	selp.f32 	%f238, %f237, %f233, %p55;
	selp.u32 	%r85, 1, 0, %p55;
	add.s32 	%r86, %r83, %r85;
	add.s32 	%r87, %r111, 2;
	ld.global.f32 	%f239, [%rd101+8];
	abs.f32 	%f240, %f239;
	mul.f32 	%f241, %f240, %f28;
	setp.neu.f32 	%p57, %f241, %f29;
	setp.ne.s32 	%p58, %r87, %r86;
	or.pred  	%p59, %p57, %p58;
	fma.rn.f32 	%f243, %f241, %f241, %f238;
	selp.f32 	%f244, %f243, %f238, %p59;
	selp.u32 	%r88, 1, 0, %p59;
	add.s32 	%r89, %r86, %r88;
	add.s32 	%r90, %r111, 3;
	ld.global.f32 	%f245, [%rd101+12];
	abs.f32 	%f246, %f245;
	mul.f32 	%f247, %f246, %f28;
	setp.neu.f32 	%p60, %f247, %f29;
	setp.ne.s32 	%p61, %r90, %r89;
	or.pred  	%p62, %p60, %p61;
	fma.rn.f32 	%f248, %f247, %f247, %f244;
	selp.f32 	%f292, %f248, %f244, %p62;
	selp.u32 	%r91, 1, 0, %p62;
	add.s32 	%r108, %r89, %r91;
	add.s32 	%r111, %r111, 4;
$L__BB2_26:
	and.b32  	%r92, %r35, 3;
	setp.eq.s32 	%p63, %r92, 0;
	@%p63 bra 	$L__BB2_31;
	setp.eq.s32 	%p64, %r92, 1;
	@%p64 bra 	$L__BB2_29;
	mul.wide.u32 	%rd102, %r111, 4;
	add.s64 	%rd103, %rd5, %rd102;
	ld.global.f32 	%f250, [%rd103];
	abs.f32 	%f251, %f250;
	mul.f32 	%f252, %f251, %f28;
	setp.neu.f32 	%p65, %f252, %f29;
	setp.ne.s32 	%p66, %r111, %r108;
	or.pred  	%p67, %p65, %p66;
	fma.rn.f32 	%f254, %f252, %f252, %f292;
	selp.f32 	%f255, %f254, %f292, %p67;
	selp.u32 	%r93, 1, 0, %p67;
	add.s32 	%r94, %r108, %r93;
	add.s32 	%r95, %r111, 1;
	ld.global.f32 	%f256, [%rd103+4];
	abs.f32 	%f257, %f256;
	mul.f32 	%f258, %f257, %f28;
	setp.neu.f32 	%p68, %f258, %f29;
	setp.ne.s32 	%p69, %r95, %r94;
	or.pred  	%p70, %p68, %p69;
	fma.rn.f32 	%f259, %f258, %f258, %f255;
	selp.f32 	%f292, %f259, %f255, %p70;
	selp.u32 	%r96, 1, 0, %p70;
	add.s32 	%r108, %r94, %r96;
	add.s32 	%r111, %r111, 2;
$L__BB2_29:
	and.b32  	%r97, %r35, 1;
	setp.eq.b32 	%p71, %r97, 1;
	not.pred 	%p72, %p71;
	@%p72 bra 	$L__BB2_31;
	mul.wide.u32 	%rd104, %r111, 4;
	add.s64 	%rd105, %rd5, %rd104;
	ld.global.f32 	%f260, [%rd105];
	abs.f32 	%f261, %f260;
	mul.f32 	%f262, %f261, %f28;
	setp.neu.f32 	%p73, %f262, %f29;
	setp.ne.s32 	%p74, %r111, %r108;
	fma.rn.f32 	%f263, %f262, %f262, %f292;
	selp.f32 	%f264, %f263, %f292, %p74;
	selp.f32 	%f292, %f263, %f264, %p73;
$L__BB2_31:
	fma.rn.f32 	%f265, %f29, %f29, %f292;
	sqrt.rn.f32 	%f266, %f265;
	add.s32 	%r98, %r34, 8388608;
	mov.b32 	%f267, %r98;
	mul.f32 	%f268, %f266, %f267;
	setp.eq.f32 	%p75, %f292, 0f00000000;
	setp.eq.f32 	%p76, %f299, 0f7F800000;
	selp.f32 	%f269, %f299, %f268, %p76;
	selp.f32 	%f270, %f299, %f269, %p75;
	shl.b64 	%rd106, %rd111, 2;
	add.s64 	%rd107, %rd113, %rd106;
	st.global.f32 	[%rd107], %f270;
	add.s64 	%rd111, %rd111, 1;
	setp.gt.u64 	%p77, %rd30, %rd111;
	@%p77 bra 	$L__BB2_6;
	bra.uni 	$L__BB2_44;
$L__BB2_32:
	and.b64  	%rd15, %rd30, 15;
	setp.lt.u64 	%p3, %rd30, 16;
	mov.b64 	%rd117, 0;
	@%p3 bra 	$L__BB2_35;
	and.b64  	%rd117, %rd30, -16;
	mov.b64 	%rd115, 0;
	mul.wide.s32 	%rd39, %r35, 4;
$L__BB2_34:
	.pragma "nounroll";
	cvt.u32.u64 	%r36, %rd115;
	mul.lo.s32 	%r37, %r35, %r36;
	mul.wide.s32 	%rd35, %r37, 4;
	add.s64 	%rd36, %rd2, %rd35;
	ld.global.f32 	%f30, [%rd36];
	abs.f32 	%f31, %f30;
	shl.b64 	%rd37, %rd115, 2;
	add.s64 	%rd38, %rd113, %rd37;
	st.global.f32 	[%rd38], %f31;
	add.s64 	%rd40, %rd36, %rd39;
	ld.global.f32 	%f32, [%rd40];
	abs.f32 	%f33, %f32;
	and.b64  	%rd41, %rd37, 17179869120;
	add.s64 	%rd42, %rd113, %rd41;
	st.global.f32 	[%rd42+4], %f33;
	add.s64 	%rd43, %rd40, %rd39;
	ld.global.f32 	%f34, [%rd43];
	abs.f32 	%f35, %f34;
	st.global.f32 	[%rd42+8], %f35;
	add.s64 	%rd44, %rd43, %rd39;
	ld.global.f32 	%f36, [%rd44];
	abs.f32 	%f37, %f36;
	st.global.f32 	[%rd42+12], %f37;
	add.s64 	%rd45, %rd44, %rd39;
	ld.global.f32 	%f38, [%rd45];
	abs.f32 	%f39, %f38;
	st.global.f32 	[%rd42+16], %f39;
	add.s64 	%rd46, %rd45, %rd39;
	ld.global.f32 	%f40, [%rd46];
	abs.f32 	%f41, %f40;
	st.global.f32 	[%rd42+20], %f41;
	add.s64 	%rd47, %rd46, %rd39;
	ld.global.f32 	%f42, [%rd47];
	abs.f32 	%f43, %f42;
	st.global.f32 	[%rd42+24], %f43;
	add.s64 	%rd48, %rd47, %rd39;
	ld.global.f32 	%f44, [%rd48];
	abs.f32 	%f45, %f44;
	st.global.f32 	[%rd42+28], %f45;
	add.s64 	%rd49, %rd48, %rd39;
	ld.global.f32 	%f46, [%rd49];
	abs.f32 	%f47, %f46;
	st.global.f32 	[%rd42+32], %f47;
	add.s64 	%rd50, %rd49, %rd39;
	ld.global.f32 	%f48, [%rd50];
	abs.f32 	%f49, %f48;
	st.global.f32 	[%rd42+36], %f49;
	add.s64 	%rd51, %rd50, %rd39;
	ld.global.f32 	%f50, [%rd51];
	abs.f32 	%f51, %f50;
	st.global.f32 	[%rd42+40], %f51;
	add.s64 	%rd52, %rd51, %rd39;
	ld.global.f32 	%f52, [%rd52];
	abs.f32 	%f53, %f52;
	st.global.f32 	[%rd42+44], %f53;
	add.s64 	%rd53, %rd52, %rd39;
	ld.global.f32 	%f54, [%rd53];
	abs.f32 	%f55, %f54;
	st.global.f32 	[%rd42+48], %f55;
	add.s64 	%rd54, %rd53, %rd39;
	ld.global.f32 	%f56, [%rd54];
	abs.f32 	%f57, %f56;
	st.global.f32 	[%rd42+52], %f57;
	add.s64 	%rd55, %rd54, %rd39;
	ld.global.f32 	%f58, [%rd55];
	abs.f32 	%f59, %f58;
	st.global.f32 	[%rd42+56], %f59;
	add.s64 	%rd56, %rd55, %rd39;
	ld.global.f32 	%f60, [%rd56];
	abs.f32 	%f61, %f60;
	st.global.f32 	[%rd42+60], %f61;
	add.s64 	%rd115, %rd115, 16;
	setp.ne.s64 	%p4, %rd115, %rd117;
	@%p4 bra 	$L__BB2_34;
$L__BB2_35:
	setp.eq.s64 	%p5, %rd15, 0;
	@%p5 bra 	$L__BB2_44;
	and.b64  	%rd20, %rd30, 7;
	setp.lt.u64 	%p6, %rd15, 8;
	@%p6 bra 	$L__BB2_38;
	cvt.u32.u64 	%r38, %rd117;
	mul.lo.s32 	%r39, %r35, %r38;
	mul.wide.s32 	%rd57, %r39, 4;
	add.s64 	%rd58, %rd2, %rd57;
	ld.global.f32 	%f62, [%rd58];
	abs.f32 	%f63, %f62;
	shl.b64 	%rd59, %rd117, 2;
	add.s64 	%rd60, %rd113, %rd59;
	st.global.f32 	[%rd60], %f63;
	mul.wide.s32 	%rd61, %r35, 4;
	add.s64 	%rd62, %rd58, %rd61;
	ld.global.f32 	%f64, [%rd62];
	abs.f32 	%f65, %f64;
	and.b64  	%rd63, %rd59, 17179869180;
	add.s64 	%rd64, %rd113, %rd63;
	st.global.f32 	[%rd64+4], %f65;
	add.s64 	%rd65, %rd62, %rd61;
	ld.global.f32 	%f66, [%rd65];
	abs.f32 	%f67, %f66;
	st.global.f32 	[%rd64+8], %f67;
	add.s64 	%rd66, %rd65, %rd61;
	ld.global.f32 	%f68, [%rd66];
	abs.f32 	%f69, %f68;
	st.global.f32 	[%rd64+12], %f69;
	add.s64 	%rd67, %rd66, %rd61;
	ld.global.f32 	%f70, [%rd67];
	abs.f32 	%f71, %f70;
	st.global.f32 	[%rd64+16], %f71;
	add.s64 	%rd68, %rd67, %rd61;
	ld.global.f32 	%f72, [%rd68];
	abs.f32 	%f73, %f72;
	st.global.f32 	[%rd64+20], %f73;
	add.s64 	%rd69, %rd68, %rd61;
	ld.global.f32 	%f74, [%rd69];
	abs.f32 	%f75, %f74;
	st.global.f32 	[%rd64+24], %f75;
	add.s64 	%rd70, %rd69, %rd61;
	ld.global.f32 	%f76, [%rd70];
	abs.f32 	%f77, %f76;
	st.global.f32 	[%rd64+28], %f77;
	add.s64 	%rd71, %rd117, 8;
	and.b64  	%rd117, %rd71, 4294967295;
$L__BB2_38:
	setp.eq.s64 	%p7, %rd20, 0;
	@%p7 bra 	$L__BB2_44;
	and.b64  	%rd23, %rd30, 3;
	setp.lt.u64 	%p8, %rd20, 4;
	@%p8 bra 	$L__BB2_41;
	cvt.u32.u64 	%r40, %rd117;
	mul.lo.s32 	%r41, %r35, %r40;
	mul.wide.s32 	%rd72, %r41, 4;
	add.s64 	%rd73, %rd2, %rd72;
	ld.global.f32 	%f78, [%rd73];
	abs.f32 	%f79, %f78;
	shl.b64 	%rd74, %rd117, 2;
	add.s64 	%rd75, %rd113, %rd74;
	st.global.f32 	[%rd75], %f79;
	mul.wide.s32 	%rd76, %r35, 4;
	add.s64 	%rd77, %rd73, %rd76;
	ld.global.f32 	%f80, [%rd77];
	abs.f32 	%f81, %f80;
	and.b64  	%rd78, %rd74, 17179869180;
	add.s64 	%rd79, %rd113, %rd78;
	st.global.f32 	[%rd79+4], %f81;
	add.s64 	%rd80, %rd77, %rd76;
	ld.global.f32 	%f82, [%rd80];
	abs.f32 	%f83, %f82;
	st.global.f32 	[%rd79+8], %f83;
	add.s64 	%rd81, %rd80, %rd76;
	ld.global.f32 	%f84, [%rd81];
	abs.f32 	%f85, %f84;
	st.global.f32 	[%rd79+12], %f85;
	add.s64 	%rd82, %rd117, 4;
	and.b64  	%rd117, %rd82, 4294967295;
$L__BB2_41:
	setp.eq.s64 	%p9, %rd23, 0;
	@%p9 bra 	$L__BB2_44;
	mov.b64 	%rd120, 0;
$L__BB2_43:
	.pragma "nounroll";
	cvt.u32.u64 	%r42, %rd117;
	mul.lo.s32 	%r43, %r35, %r42;
	mul.wide.s32 	%rd84, %r43, 4;
	add.s64 	%rd85, %rd2, %rd84;
	ld.global.f32 	%f86, [%rd85];
	abs.f32 	%f87, %f86;
	shl.b64 	%rd86, %rd117, 2;
	add.s64 	%rd87, %rd113, %rd86;
	st.global.f32 	[%rd87], %f87;
	add.s64 	%rd88, %rd117, 1;
	and.b64  	%rd117, %rd88, 4294967295;
	add.s64 	%rd120, %rd120, 1;
	setp.ne.s64 	%p10, %rd120, %rd23;
	@%p10 bra 	$L__BB2_43;
$L__BB2_44:
	ret;

}


// ===== COMPILED SASS (sm_100) =====

	.target	sm_100

	.elftype	@"ET_EXEC"


//--------------------- .note.nv.tkinfo           --------------------------
	.section	.note.nv.tkinfo,"",@"SHT_NOTE"
	.sectionflags	@"SHF_NOTE_NV_TKINFO"
	.tkinfo
        /*0018*/ 	.word	0x00000002
        /*0030*/ 	.string	""
        /*0030*/ 	.string	"ptxas"
        /*0030*/ 	.string	"Cuda compilation tools, release 13.0, V13.0.88"
        /*0030*/ 	.string	"Build cuda_13.0.r13.0/compiler.36424714_0"
        /*0030*/ 	.string	"-arch sm_100 -m 64 "



//--------------------- .note.nv.cuinfo           --------------------------
	.section	.note.nv.cuinfo,"",@"SHT_NOTE"
	.sectionflags	@"SHF_NOTE_NV_CUINFO"
        /*0018*/ 	.short	0x0002
        /*001a*/ 	.short	0x0064
        /*001c*/ 	.short	0x0082
	.zero		2


//--------------------- .nv.info                  --------------------------
	.section	.nv.info,"",@"SHT_CUDA_INFO"
	.align	4


	//----- nvinfo : EIATTR_REGCOUNT
	.align		4
        /*0000*/ 	.byte	0x04, 0x2f
        /*0002*/ 	.short	(.L_1 - .L_0)
	.align		4
.L_0:
        /*0004*/ 	.word	index@(_Z11kernel_tanhPfm)
        /*0008*/ 	.word	0x00000020


	//----- nvinfo : EIATTR_FRAME_SIZE
	.align		4
.L_1:
        /*000c*/ 	.byte	0x04, 0x11
        /*000e*/ 	.short	(.L_3 - .L_2)
	.align		4
.L_2:
        /*0010*/ 	.word	index@(_Z11kernel_tanhPfm)
        /*0014*/ 	.word	0x00000000


	//----- nvinfo : EIATTR_REGCOUNT
	.align		4
.L_3:
        /*0018*/ 	.byte	0x04, 0x2f
        /*001a*/ 	.short	(.L_5 - .L_4)
	.align		4
.L_4:
        /*001c*/ 	.word	index@(_Z11kernel_fillPffm)
        /*0020*/ 	.word	0x00000012


	//----- nvinfo : EIATTR_FRAME_SIZE
	.align		4
.L_5:
        /*0024*/ 	.byte	0x04, 0x11
        /*0026*/ 	.short	(.L_7 - .L_6)
	.align		4
.L_6:
        /*0028*/ 	.word	index@(_Z11kernel_fillPffm)
        /*002c*/ 	.word	0x00000000


	//----- nvinfo : EIATTR_REGCOUNT
	.align		4
.L_7:
        /*0030*/ 	.byte	0x04, 0x2f
        /*0032*/ 	.short	(.L_9 - .L_8)
	.align		4
.L_8:
        /*0034*/ 	.word	index@(_Z9kernel_L2PKfPfim)
        /*0038*/ 	.word	0x00000020


	//----- nvinfo : EIATTR_FRAME_SIZE
	.align		4
.L_9:
        /*003c*/ 	.byte	0x04, 0x11
        /*003e*/ 	.short	(.L_11 - .L_10)
	.align		4
.L_10:
        /*0040*/ 	.word	index@($__internal_0_$__cuda_sm20_sqrt_rn_f32_slowpath)
        /*0044*/ 	.word	0x00000000


	//----- nvinfo : EIATTR_FRAME_SIZE
	.align		4
.L_11:
        /*0048*/ 	.byte	0x04, 0x11
        /*004a*/ 	.short	(.L_13 - .L_12)
	.align		4
.L_12:
        /*004c*/ 	.word	index@(_Z9kernel_L2PKfPfim)
        /*0050*/ 	.word	0x00000000


	//----- nvinfo : EIATTR_MIN_STACK_SIZE
	.align		4
.L_13:
        /*0054*/ 	.byte	0x04, 0x12
        /*0056*/ 	.short	(.L_15 - .L_14)
	.align		4
.L_14:
        /*0058*/ 	.word	index@(_Z9kernel_L2PKfPfim)
        /*005c*/ 	.word	0x00000000


	//----- nvinfo : EIATTR_MIN_STACK_SIZE
	.align		4
.L_15:
        /*0060*/ 	.byte	0x04, 0x12
        /*0062*/ 	.short	(.L_17 - .L_16)
	.align		4
.L_16:
        /*0064*/ 	.word	index@(_Z11kernel_fillPffm)
        /*0068*/ 	.word	0x00000000


	//----- nvinfo : EIATTR_MIN_STACK_SIZE
	.align		4
.L_17:
        /*006c*/ 	.byte	0x04, 0x12
        /*006e*/ 	.short	(.L_19 - .L_18)
	.align		4
.L_18:
        /*0070*/ 	.word	index@(_Z11kernel_tanhPfm)
        /*0074*/ 	.word	0x00000000
.L_19:


//--------------------- .nv.compat                --------------------------
	.section	.nv.compat,"",@"SHT_CUDA_COMPAT_INFO"
	.align	4
        /*0000*/ 	.byte	0x02, 0x09, 0x00, 0x00, 0x02, 0x02, 0x01, 0x00, 0x02, 0x05, 0x05, 0x00, 0x03, 0x07, 0x01, 0x01
        /*0010*/ 	.byte	0x02, 0x03, 0x00, 0x00, 0x02, 0x06, 0x01, 0x00, 0x04, 0x0b, 0x08, 0x00, 0x01, 0x00, 0x00, 0x00
        /*0020*/ 	.byte	0x00, 0x00, 0x00, 0x00


//--------------------- .nv.info._Z9kernel_L2PKfPfim --------------------------
	.section	.nv.info._Z9kernel_L2PKfPfim,"",@"SHT_CUDA_INFO"
	.sectionflags	@""
	.align	4


	//----- nvinfo : EIATTR_CUDA_API_VERSION
	.align		4
        /*0000*/ 	.byte	0x04, 0x37
        /*0002*/ 	.short	(.L_21 - .L_20)
.L_20:
        /*0004*/ 	.word	0x00000082


	//----- nvinfo : EIATTR_KPARAM_INFO
	.align		4
.L_21:
        /*0008*/ 	.byte	0x04, 0x17
        /*000a*/ 	.short	(.L_23 - .L_22)
.L_22:
        /*000c*/ 	.word	0x00000000
        /*0010*/ 	.short	0x0003
        /*0012*/ 	.short	0x0018
        /*0014*/ 	.byte	0x00, 0xf0, 0x21, 0x00


	//----- nvinfo : EIATTR_KPARAM_INFO
	.align		4
.L_23:
        /*0018*/ 	.byte	0x04, 0x17
        /*001a*/ 	.short	(.L_25 - .L_24)
.L_24:
        /*001c*/ 	.word	0x00000000
        /*0020*/ 	.short	0x0002
        /*0022*/ 	.short	0x0010
        /*0024*/ 	.byte	0x00, 0xf0, 0x11, 0x00


	//----- nvinfo : EIATTR_KPARAM_INFO
	.align		4
.L_25:
        /*0028*/ 	.byte	0x04, 0x17
        /*002a*/ 	.short	(.L_27 - .L_26)
.L_26:
        /*002c*/ 	.word	0x00000000
        /*0030*/ 	.short	0x0001
        /*0032*/ 	.short	0x0008
        /*0034*/ 	.byte	0x00, 0xf5, 0x21, 0x00


	//----- nvinfo : EIATTR_KPARAM_INFO
	.align		4
.L_27:
        /*0038*/ 	.byte	0x04, 0x17
        /*003a*/ 	.short	(.L_29 - .L_28)
.L_28:
        /*003c*/ 	.word	0x00000000
        /*0040*/ 	.short	0x0000
        /*0042*/ 	.short	0x0000
        /*0044*/ 	.byte	0x00, 0xf5, 0x21, 0x00


	//----- nvinfo : EIATTR_SPARSE_MMA_MASK
	.align		4
.L_29:
        /*0048*/ 	.byte	0x03, 0x50
        /*004a*/ 	.short	0x0000


	//----- nvinfo : EIATTR_MAXREG_COUNT
	.align		4
        /*004c*/ 	.byte	0x03, 0x1b
        /*004e*/ 	.short	0x00ff


	//----- nvinfo : EIATTR_MERCURY_ISA_VERSION
	.align		4
        /*0050*/ 	.byte	0x03, 0x5f
        /*0052*/ 	.short	0x0101


	//----- nvinfo : EIATTR_VRC_CTA_INIT_COUNT
	.align		4
        /*0054*/ 	.byte	0x02, 0x4a
	.zero		1
	.zero		1


	//----- nvinfo : EIATTR_EXIT_INSTR_OFFSETS
	.align		4
        /*0058*/ 	.byte	0x04, 0x1c
        /*005a*/ 	.short	(.L_31 - .L_30)


	//   ....[0]....
.L_30:
        /*005c*/ 	.word	0x00000040


	//   ....[1]....
        /*0060*/ 	.word	0x00000350


	//   ....[2]....
        /*0064*/ 	.word	0x000015b0


	//   ....[3]....
        /*0068*/ 	.word	0x00001b80


	//   ....[4]....
        /*006c*/ 	.word	0x00001ec0


	//   ....[5]....
        /*0070*/ 	.word	0x00002100


	//   ....[6]....
        /*0074*/ 	.word	0x00002230


	//----- nvinfo : EIATTR_CRS_STACK_SIZE
	.align		4
.L_31:
        /*0078*/ 	.byte	0x04, 0x1e
        /*007a*/ 	.short	(.L_33 - .L_32)
.L_32:
        /*007c*/ 	.word	0x00000000


	//----- nvinfo : EIATTR_CBANK_PARAM_SIZE
	.align		4
.L_33:
        /*0080*/ 	.byte	0x03, 0x19
        /*0082*/ 	.short	0x0020


	//----- nvinfo : EIATTR_PARAM_CBANK
	.align		4
        /*0084*/ 	.byte	0x04, 0x0a
        /*0086*/ 	.short	(.L_35 - .L_34)
	.align		4
.L_34:
        /*0088*/ 	.word	index@(.nv.constant0._Z9kernel_L2PKfPfim)
        /*008c*/ 	.short	0x0380
        /*008e*/ 	.short	0x0020


	//----- nvinfo : EIATTR_SW_WAR
	.align		4
.L_35:
        /*0090*/ 	.byte	0x04, 0x36
        /*0092*/ 	.short	(.L_37 - .L_36)
.L_36:
        /*0094*/ 	.word	0x00000008
.L_37:


//--------------------- .nv.info._Z11kernel_fillPffm --------------------------
	.section	.nv.info._Z11kernel_fillPffm,"",@"SHT_CUDA_INFO"
	.sectionflags	@""
	.align	4


	//----- nvinfo : EIATTR_CUDA_API_VERSION
	.align		4
        /*0000*/ 	.byte	0x04, 0x37
        /*0002*/ 	.short	(.L_39 - .L_38)
.L_38:
        /*0004*/ 	.word	0x00000082


	//----- nvinfo : EIATTR_KPARAM_INFO
	.align		4
.L_39:
        /*0008*/ 	.byte	0x04, 0x17
        /*000a*/ 	.short	(.L_41 - .L_40)
.L_40:
        /*000c*/ 	.word	0x00000000
        /*0010*/ 	.short	0x0002
        /*0012*/ 	.short	0x0010
        /*0014*/ 	.byte	0x00, 0xf0, 0x21, 0x00


	//----- nvinfo : EIATTR_KPARAM_INFO
	.align		4
.L_41:
        /*0018*/ 	.byte	0x04, 0x17
        /*001a*/ 	.short	(.L_43 - .L_42)
.L_42:
        /*001c*/ 	.word	0x00000000
        /*0020*/ 	.short	0x0001
        /*0022*/ 	.short	0x0008
        /*0024*/ 	.byte	0x00, 0xf0, 0x11, 0x00


	//----- nvinfo : EIATTR_KPARAM_INFO
	.align		4
.L_43:
        /*0028*/ 	.byte	0x04, 0x17
        /*002a*/ 	.short	(.L_45 - .L_44)
.L_44:
        /*002c*/ 	.word	0x00000000
        /*0030*/ 	.short	0x0000
        /*0032*/ 	.short	0x0000
        /*0034*/ 	.byte	0x00, 0xf5, 0x21, 0x00


	//----- nvinfo : EIATTR_SPARSE_MMA_MASK
	.align		4
.L_45:
        /*0038*/ 	.byte	0x03, 0x50
        /*003a*/ 	.short	0x0000


	//----- nvinfo : EIATTR_MAXREG_COUNT
	.align		4
        /*003c*/ 	.byte	0x03, 0x1b
        /*003e*/ 	.short	0x00ff


	//----- nvinfo : EIATTR_MERCURY_ISA_VERSION
	.align		4
        /*0040*/ 	.byte	0x03, 0x5f
        /*0042*/ 	.short	0x0101


	//----- nvinfo : EIATTR_VRC_CTA_INIT_COUNT
	.align		4
        /*0044*/ 	.byte	0x02, 0x4a
	.zero		1
	.zero		1


	//----- nvinfo : EIATTR_EXIT_INSTR_OFFSETS
	.align		4
        /*0048*/ 	.byte	0x04, 0x1c
        /*004a*/ 	.short	(.L_47 - .L_46)


	//   ....[0]....
.L_46:
        /*004c*/ 	.word	0x00000040


	//   ....[1]....
        /*0050*/ 	.word	0x00000310


	//   ....[2]....
        /*0054*/ 	.word	0x00000820


	//   ....[3]....
        /*0058*/ 	.word	0x00000b00


	//   ....[4]....
        /*005c*/ 	.word	0x00000c00


	//----- nvinfo : EIATTR_CBANK_PARAM_SIZE
	.align		4
.L_47:
        /*0060*/ 	.byte	0x03, 0x19
        /*0062*/ 	.short	0x0018


	//----- nvinfo : EIATTR_PARAM_CBANK
	.align		4
        /*0064*/ 	.byte	0x04, 0x0a
        /*0066*/ 	.short	(.L_49 - .L_48)
	.align		4
.L_48:
        /*0068*/ 	.word	index@(.nv.constant0._Z11kernel_fillPffm)
        /*006c*/ 	.short	0x0380
        /*006e*/ 	.short	0x0018


	//----- nvinfo : EIATTR_SW_WAR
	.align		4
.L_49:
        /*0070*/ 	.byte	0x04, 0x36
        /*0072*/ 	.short	(.L_51 - .L_50)
.L_50:
        /*0074*/ 	.word	0x00000008
.L_51:


//--------------------- .nv.info._Z11kernel_tanhPfm --------------------------
	.section	.nv.info._Z11kernel_tanhPfm,"",@"SHT_CUDA_INFO"
	.sectionflags	@""
	.align	4


	//----- nvinfo : EIATTR_CUDA_API_VERSION
	.align		4
        /*0000*/ 	.byte	0x04, 0x37
        /*0002*/ 	.short	(.L_53 - .L_52)
.L_52:
        /*0004*/ 	.word	0x00000082


	//----- nvinfo : EIATTR_KPARAM_INFO
	.align		4
.L_53:
        /*0008*/ 	.byte	0x04, 0x17
        /*000a*/ 	.short	(.L_55 - .L_54)
.L_54:
        /*000c*/ 	.word	0x00000000
        /*0010*/ 	.short	0x0001
        /*0012*/ 	.short	0x0008
        /*0014*/ 	.byte	0x00, 0xf0, 0x21, 0x00


	//----- nvinfo : EIATTR_KPARAM_INFO
	.align		4
.L_55:
        /*0018*/ 	.byte	0x04, 0x17
        /*001a*/ 	.short	(.L_57 - .L_56)
.L_56:
        /*001c*/ 	.word	0x00000000
        /*0020*/ 	.short	0x0000
        /*0022*/ 	.short	0x0000
        /*0024*/ 	.byte	0x00, 0xf5, 0x21, 0x00


	//----- nvinfo : EIATTR_SPARSE_MMA_MASK
	.align		4
.L_57:
        /*0028*/ 	.byte	0x03, 0x50
        /*002a*/ 	.short	0x0000


	//----- nvinfo : EIATTR_MAXREG_COUNT
	.align		4
        /*002c*/ 	.byte	0x03, 0x1b
        /*002e*/ 	.short	0x00ff


	//----- nvinfo : EIATTR_MERCURY_ISA_VERSION
	.align		4
        /*0030*/ 	.byte	0x03, 0x5f
        /*0032*/ 	.short	0x0101


	//----- nvinfo : EIATTR_VRC_CTA_INIT_COUNT
	.align		4
        /*0034*/ 	.byte	0x02, 0x4a
	.zero		1
	.zero		1


	//----- nvinfo : EIATTR_EXIT_INSTR_OFFSETS
	.align		4
        /*0038*/ 	.byte	0x04, 0x1c
        /*003a*/ 	.short	(.L_59 - .L_58)


	//   ....[0]....
.L_58:
        /*003c*/ 	.word	0x00000040


	//   ....[1]....
        /*0040*/ 	.word	0x00000aa0


	//   ....[2]....
        /*0044*/ 	.word	0x00001100


	//   ....[3]....
        /*0048*/ 	.word	0x00001480


	//   ....[4]....
        /*004c*/ 	.word	0x000015f0


	//----- nvinfo : EIATTR_CBANK_PARAM_SIZE
	.align		4
.L_59:
        /*0050*/ 	.byte	0x03, 0x19
        /*0052*/ 	.short	0x0010


	//----- nvinfo : EIATTR_PARAM_CBANK
	.align		4
        /*0054*/ 	.byte	0x04, 0x0a
        /*0056*/ 	.short	(.L_61 - .L_60)
	.align		4
.L_60:
        /*0058*/ 	.word	index@(.nv.constant0._Z11kernel_tanhPfm)
        /*005c*/ 	.short	0x0380
        /*005e*/ 	.short	0x0010


	//----- nvinfo : EIATTR_SW_WAR
	.align		4
.L_61:
        /*0060*/ 	.byte	0x04, 0x36
        /*0062*/ 	.short	(.L_63 - .L_62)
.L_62:
        /*0064*/ 	.word	0x00000008
.L_63:


//--------------------- .nv.callgraph             --------------------------
	.section	.nv.callgraph,"",@"SHT_CUDA_CALLGRAPH"
	.align	4
	.sectionentsize	8
	.align		4
        /*0000*/ 	.word	0x00000000
	.align		4
        /*0004*/ 	.word	0xffffffff
	.align		4
        /*0008*/ 	.word	0x00000000
	.align		4
        /*000c*/ 	.word	0xfffffffe
	.align		4
        /*0010*/ 	.word	0x00000000
	.align		4
        /*0014*/ 	.word	0xfffffffd
	.align		4
        /*0018*/ 	.word	0x00000000
	.align		4
        /*001c*/ 	.word	0xfffffffc


//--------------------- .text._Z9kernel_L2PKfPfim --------------------------
	.section	.text._Z9kernel_L2PKfPfim,"ax",@progbits
	.align	128
        .global         _Z9kernel_L2PKfPfim
        .type           _Z9kernel_L2PKfPfim,@function
        .size           _Z9kernel_L2PKfPfim,(.L_x_35 - _Z9kernel_L2PKfPfim)
        .other          _Z9kernel_L2PKfPfim,@"STO_CUDA_ENTRY STV_DEFAULT"
_Z9kernel_L2PKfPfim:
.text._Z9kernel_L2PKfPfim:
[----:B------:R-:W-:Y:S01]  /*0000*/  LDC R1, c[0x0][0x37c] ;  /* 0x0000df00ff017b82 */ /* 0x000fe20000000800 */
[----:B------:R-:W0:Y:S02]  /*0010*/  LDCU.64 UR6, c[0x0][0x398] ;  /* 0x00007300ff0677ac */ /* 0x000e240008000a00 */
[----:B0-----:R-:W-:-:S04]  /*0020*/  ISETP.NE.U32.AND P0, PT, RZ, UR6, PT ;  /* 0x00000006ff007c0c */ /* 0x001fc8000bf05070 */
[----:B------:R-:W-:-:S13]  /*0030*/  ISETP.NE.AND.EX P0, PT, RZ, UR7, PT, P0 ;  /* 0x00000007ff007c0c */ /* 0x000fda000bf05300 */
[----:B------:R-:W-:Y:S05]  /*0040*/  @!P0 EXIT ;  /* 0x000000000000894d */ /* 0x000fea0003800000 */
[----:B------:R-:W0:Y:S01]  /*0050*/  LDC R2, c[0x0][0x390] ;  /* 0x0000e400ff027b82 */ /* 0x000e220000000800 */
[----:B------:R-:W1:Y:S01]  /*0060*/  LDCU.64 UR8, c[0x0][0x358] ;  /* 0x00006b00ff0877ac */ /* 0x000e620008000a00 */
[----:B0-----:R-:W-:-:S13]  /*0070*/  ISETP.GE.AND P0, PT, R2, 0x1, PT ;  /* 0x000000010200780c */ /* 0x001fda0003f06270 */
[----:B-1----:R-:W-:Y:S05]  /*0080*/  @!P0 BRA `(.L_x_0) ;  /* 0x00000014004c8947 */ /* 0x002fea0003800000 */
[----:B------:R-:W-:-:S13]  /*0090*/  ISETP.NE.AND P0, PT, R2, 0x1, PT ;  /* 0x000000010200780c */ /* 0x000fda0003f05270 */
[----:B------:R-:W-:Y:S05]  /*00a0*/  @P0 BRA `(.L_x_1) ;  /* 0x0000000000ac0947 */ /* 0x000fea0003800000 */
[----:B------:R-:W0:Y:S01]  /*00b0*/  LDC.64 R2, c[0x0][0x380] ;  /* 0x0000e000ff027b82 */ /* 0x000e220000000a00 */
[----:B------:R-:W-:Y:S01]  /*00c0*/  CS2R R6, SRZ ;  /* 0x0000000000067805 */ /* 0x000fe2000001ff00 */
[----:B------:R-:W1:Y:S01]  /*00d0*/  LDCU.64 UR4, c[0x0][0x388] ;  /* 0x00007100ff0477ac */ /* 0x000e620008000a00 */
[----:B------:R-:W2:Y:S05]  /*00e0*/  LDCU.64 UR6, c[0x0][0x398] ;  /* 0x00007300ff0677ac */ /* 0x000eaa0008000a00 */
.L_x_4:
[----:B0-----:R-:W-:-:S05]  /*00f0*/  IMAD.WIDE.U32 R4, R7, 0x4, R2 ;  /* 0x0000000407047825 */ /* 0x001fca00078e0002 */
[----:B------:R-:W3:Y:S02]  /*0100*/  LDG.E R8, desc[UR8][R4.64] ;  /* 0x0000000804087981 */ /* 0x000ee4000c1e1900 */
[----:B---3--:R-:W-:-:S05]  /*0110*/  FADD R10, |R8|, -RZ ;  /* 0x800000ff080a7221 */ /* 0x008fca0000000200 */
[----:B------:R-:W-:-:S04]  /*0120*/  LOP3.LUT R10, R10, 0xfe000000, RZ, 0xc0, !PT ;  /* 0xfe0000000a0a7812 */ /* 0x000fc800078ec0ff */
[----:B------:R-:W-:-:S05]  /*0130*/  LOP3.LUT R9, R10, 0x7e800000, RZ, 0x3c, !PT ;  /* 0x7e8000000a097812 */ /* 0x000fca00078e3cff */
[----:B------:R-:W-:-:S04]  /*0140*/  FMUL R0, |R8|, R9 ;  /* 0x0000000908007220 */ /* 0x000fc80000400200 */
[CC--:B------:R-:W-:Y:S01]  /*0150*/  FFMA R9, R0.reuse, R0.reuse, RZ ;  /* 0x0000000000097223 */ /* 0x0c0fe200000000ff */
[----:B------:R-:W-:-:S04]  /*0160*/  FSETP.NAN.AND P0, PT, R0, R0, PT ;  /* 0x000000000000720b */ /* 0x000fc80003f08000 */
[----:B------:R-:W-:-:S05]  /*0170*/  FSEL R9, R9, RZ, P0 ;  /* 0x000000ff09097208 */ /* 0x000fca0000000000 */
[----:B------:R-:W-:-:S04]  /*0180*/  FFMA R11, R0, R0, R9 ;  /* 0x00000000000b7223 */ /* 0x000fc80000000009 */
[----:B------:R-:W-:Y:S01]  /*0190*/  VIADD R0, R11, 0xf3000000 ;  /* 0xf30000000b007836 */ /* 0x000fe20000000000 */
[----:B------:R0:W3:Y:S04]  /*01a0*/  MUFU.RSQ R12, R11 ;  /* 0x0000000b000c7308 */ /* 0x0000e80000001400 */
[----:B------:R-:W-:-:S13]  /*01b0*/  ISETP.GT.U32.AND P0, PT, R0, 0x727fffff, PT ;  /* 0x727fffff0000780c */ /* 0x000fda0003f04070 */
[----:B0--3--:R-:W-:Y:S05]  /*01c0*/  @!P0 BRA `(.L_x_2) ;  /* 0x0000000000108947 */ /* 0x009fea0003800000 */
[----:B------:R-:W-:Y:S01]  /*01d0*/  IMAD.MOV.U32 R0, RZ, RZ, R11 ;  /* 0x000000ffff007224 */ /* 0x000fe200078e000b */
[----:B------:R-:W-:-:S07]  /*01e0*/  MOV R4, 0x200 ;  /* 0x0000020000047802 */ /* 0x000fce0000000f00 */
[----:B-12---:R-:W-:Y:S05]  /*01f0*/  CALL.REL.NOINC `($__internal_0_$__cuda_sm20_sqrt_rn_f32_slowpath) ;  /* 0x0000002000107944 */ /* 0x006fea0003c00000 */
[----:B------:R-:W-:Y:S05]  /*0200*/  BRA `(.L_x_3) ;  /* 0x0000000000107947 */ /* 0x000fea0003800000 */
.L_x_2:
[----:B------:R-:W-:Y:S01]  /*0210*/  FMUL.FTZ R0, R11, R12 ;  /* 0x0000000c0b007220 */ /* 0x000fe20000410000 */
[----:B------:R-:W-:-:S03]  /*0220*/  FMUL.FTZ R4, R12, 0.5 ;  /* 0x3f0000000c047820 */ /* 0x000fc60000410000 */
[----:B------:R-:W-:-:S04]  /*0230*/  FFMA R5, -R0, R0, R11 ;  /* 0x0000000000057223 */ /* 0x000fc8000000010b */
[----:B------:R-:W-:-:S07]  /*0240*/  FFMA R0, R5, R4, R0 ;  /* 0x0000000405007223 */ /* 0x000fce0000000000 */
.L_x_3:
[----:B------:R-:W-:Y:S02]  /*0250*/  LOP3.LUT R5, R10, 0x800000, RZ, 0xfc, !PT ;  /* 0x008000000a057812 */ /* 0x000fe400078efcff */
[----:B------:R-:W-:Y:S02]  /*0260*/  FSETP.NEU.AND P1, PT, |R8|, +INF , PT ;  /* 0x7f8000000800780b */ /* 0x000fe40003f2d200 */
[----:B------:R-:W-:Y:S01]  /*0270*/  FSETP.NEU.AND P0, PT, R9, RZ, PT ;  /* 0x000000ff0900720b */ /* 0x000fe20003f0d000 */
[----:B------:R-:W-:Y:S01]  /*0280*/  FMUL R5, R5, R0 ;  /* 0x0000000005057220 */ /* 0x000fe20000400000 */
[----:B-1----:R-:W-:Y:S01]  /*0290*/  MOV R4, UR4 ;  /* 0x0000000400047c02 */ /* 0x002fe20008000f00 */
[----:B------:R-:W-:-:S03]  /*02a0*/  UIADD3 UR4, UP0, UPT, UR4, 0x4, URZ ;  /* 0x0000000404047890 */ /* 0x000fc6000ff1e0ff */
[C---:B------:R-:W-:Y:S01]  /*02b0*/  FSEL R9, |R8|.reuse, R5, !P1 ;  /* 0x0000000508097208 */ /* 0x040fe20004800200 */
[----:B------:R-:W-:Y:S01]  /*02c0*/  IMAD.U32 R5, RZ, RZ, UR5 ;  /* 0x00000005ff057e24 */ /* 0x000fe2000f8e00ff */
[----:B------:R-:W-:Y:S02]  /*02d0*/  UIADD3.X UR5, UPT, UPT, URZ, UR5, URZ, UP0, !UPT ;  /* 0x00000005ff057290 */ /* 0x000fe400087fe4ff */
[----:B------:R-:W-:Y:S02]  /*02e0*/  FSEL R9, |R8|, R9, !P0 ;  /* 0x0000000908097208 */ /* 0x000fe40004000200 */
[----:B------:R-:W-:-:S03]  /*02f0*/  IADD3 R7, P0, PT, R7, 0x1, RZ ;  /* 0x0000000107077810 */ /* 0x000fc60007f1e0ff */
[----:B------:R3:W-:Y:S02]  /*0300*/  STG.E desc[UR8][R4.64], R9 ;  /* 0x0000000904007986 */ /* 0x0007e4000c101908 */
[----:B------:R-:W-:Y:S01]  /*0310*/  IMAD.X R6, RZ, RZ, R6, P0 ;  /* 0x000000ffff067224 */ /* 0x000fe200000e0606 */
[----:B--2---:R-:W-:-:S04]  /*0320*/  ISETP.GE.U32.AND P0, PT, R7, UR6, PT ;  /* 0x0000000607007c0c */ /* 0x004fc8000bf06070 */
[----:B------:R-:W-:-:S13]  /*0330*/  ISETP.GE.U32.AND.EX P0, PT, R6, UR7, PT, P0 ;  /* 0x0000000706007c0c */ /* 0x000fda000bf06100 */
[----:B---3--:R-:W-:Y:S05]  /*0340*/  @!P0 BRA `(.L_x_4) ;  /* 0xfffffffc00688947 */ /* 0x008fea000383ffff */
[----:B------:R-:W-:Y:S05]  /*0350*/  EXIT ;  /* 0x000000000000794d */ /* 0x000fea0003800000 */
.L_x_1:
[C---:B------:R-:W-:Y:S01]  /*0360*/  VIADD R16, R2.reuse, 0xf ;  /* 0x0000000f02107836 */ /* 0x040fe20000000000 */
[C---:B------:R-:W-:Y:S01]  /*0370*/  IADD3 R9, PT, PT, R2.reuse, 0x7, RZ ;  /* 0x0000000702097810 */ /* 0x040fe20007ffe0ff */
[C---:B------:R-:W-:Y:S01]  /*0380*/  VIADD R18, R2.reuse, 0xffffffff ;  /* 0xffffffff02127836 */ /* 0x040fe20000000000 */
[----:B------:R-:W-:Y:S01]  /*0390*/  LOP3.LUT R20, R2, 0x7, RZ, 0xc0, !PT ;  /* 0x0000000702147812 */ /* 0x000fe200078ec0ff */
[----:B------:R-:W-:Y:S01]  /*03a0*/  UMOV UR4, URZ ;  /* 0x000000ff00047c82 */ /* 0x000fe20008000000 */
[----:B------:R-:W-:Y:S01]  /*03b0*/  LOP3.LUT R11, R16, 0xf, RZ, 0xc0, !PT ;  /* 0x0000000f100b7812 */ /* 0x000fe200078ec0ff */
[----:B------:R-:W-:Y:S01]  /*03c0*/  UMOV UR5, URZ ;  /* 0x000000ff00057c82 */ /* 0x000fe20008000000 */
[C---:B------:R-:W-:Y:S02]  /*03d0*/  LOP3.LUT R10, R9.reuse, 0x7, RZ, 0xc0, !PT ;  /* 0x00000007090a7812 */ /* 0x040fe400078ec0ff */
[C---:B------:R-:W-:Y:S01]  /*03e0*/  LOP3.LUT R8, R2.reuse, 0x7ffffff8, RZ, 0xc0, !PT ;  /* 0x7ffffff802087812 */ /* 0x040fe200078ec0ff */
[----:B------:R-:W-:Y:S01]  /*03f0*/  IMAD.WIDE.U32 R2, R2, 0x4, RZ ;  /* 0x0000000402027825 */ /* 0x000fe200078e00ff */
[----:B------:R-:W-:-:S02]  /*0400*/  LOP3.LUT R9, R9, 0x3, RZ, 0xc0, !PT ;  /* 0x0000000309097812 */ /* 0x000fc400078ec0ff */
[----:B------:R-:W-:Y:S01]  /*0410*/  IADD3 R10, PT, PT, R10, -0x1, RZ ;  /* 0xffffffff0a0a7810 */ /* 0x000fe20007ffe0ff */
[----:B------:R-:W-:-:S07]  /*0420*/  VIADD R11, R11, 0xffffffff ;  /* 0xffffffff0b0b7836 */ /* 0x000fce0000000000 */
.L_x_16:
[----:B0-----:R-:W0:Y:S08]  /*0430*/  LDC R0, c[0x0][0x390] ;  /* 0x0000e400ff007b82 */ /* 0x001e300000000800 */
[----:B------:R-:W1:Y:S01]  /*0440*/  LDC.64 R6, c[0x0][0x380] ;  /* 0x0000e000ff067b82 */ /* 0x000e620000000a00 */
[----:B0-----:R-:W-:-:S04]  /*0450*/  IMAD R5, R0, UR4, RZ ;  /* 0x0000000400057c24 */ /* 0x001fc8000f8e02ff */
[----:B-1----:R-:W-:-:S05]  /*0460*/  IMAD.WIDE.U32 R4, R5, 0x4, R6 ;  /* 0x0000000405047825 */ /* 0x002fca00078e0006 */
[----:B------:R-:W2:Y:S01]  /*0470*/  LDG.E R13, desc[UR8][R4.64] ;  /* 0x00000008040d7981 */ /* 0x000ea2000c1e1900 */
[----:B------:R-:W-:Y:S02]  /*0480*/  VIADD R0, R0, 0xfffffffe ;  /* 0xfffffffe00007836 */ /* 0x000fe40000000000 */
[----:B------:R-:W-:-:S03]  /*0490*/  HFMA2 R15, -RZ, RZ, 0, 5.9604644775390625e-08 ;  /* 0x00000001ff0f7431 */ /* 0x000fc600000001ff */
[----:B------:R-:W-:Y:S01]  /*04a0*/  ISETP.GE.U32.AND P0, PT, R0, 0xf, PT ;  /* 0x0000000f0000780c */ /* 0x000fe20003f06070 */
[----:B--2---:R-:W-:-:S12]  /*04b0*/  FADD R13, |R13|, -RZ ;  /* 0x800000ff0d0d7221 */ /* 0x004fd80000000200 */
[----:B------:R-:W-:Y:S05]  /*04c0*/  @!P0 BRA `(.L_x_5) ;  /* 0x0000000000a08947 */ /* 0x000fea0003800000 */
[----:B------:R-:W-:Y:S01]  /*04d0*/  IMAD.WIDE.U32 R6, R2, UR4, R6 ;  /* 0x0000000402067c25 */ /* 0x000fe2000f8e0006 */
[----:B------:R-:W-:-:S03]  /*04e0*/  LOP3.LUT R0, R18, 0xfffffff0, RZ, 0xc0, !PT ;  /* 0xfffffff012007812 */ /* 0x000fc600078ec0ff */
[----:B------:R-:W-:Y:S01]  /*04f0*/  IMAD R15, R3, UR4, RZ ;  /* 0x00000004030f7c24 */ /* 0x000fe2000f8e02ff */
[----:B------:R-:W-:Y:S01]  /*0500*/  IADD3 R14, P0, PT, R6, 0x20, RZ ;  /* 0x00000020060e7810 */ /* 0x000fe20007f1e0ff */
[----:B------:R-:W-:Y:S02]  /*0510*/  IMAD.MOV.U32 R12, RZ, RZ, RZ ;  /* 0x000000ffff0c7224 */ /* 0x000fe400078e00ff */
[----:B------:R-:W-:Y:S01]  /*0520*/  IMAD.MOV R0, RZ, RZ, -R0 ;  /* 0x000000ffff007224 */ /* 0x000fe200078e0a00 */
[----:B------:R-:W-:-:S09]  /*0530*/  IADD3.X R15, PT, PT, R7, R15, RZ, P0, !PT ;  /* 0x0000000f070f7210 */ /* 0x000fd200007fe4ff */
.L_x_6:
[----:B------:R-:W-:Y:S02]  /*0540*/  IMAD.MOV.U32 R6, RZ, RZ, R14 ;  /* 0x000000ffff067224 */ /* 0x000fe400078e000e */
[----:B------:R-:W-:-:S05]  /*0550*/  IMAD.MOV.U32 R7, RZ, RZ, R15 ;  /* 0x000000ffff077224 */ /* 0x000fca00078e000f */
[----:B------:R-:W2:Y:S04]  /*0560*/  LDG.E R22, desc[UR8][R6.64+-0x1c] ;  /* 0xffffe40806167981 */ /* 0x000ea8000c1e1900 */
[----:B------:R-:W2:Y:S04]  /*0570*/  LDG.E R19, desc[UR8][R6.64+-0x18] ;  /* 0xffffe80806137981 */ /* 0x000ea8000c1e1900 */
[----:B------:R-:W3:Y:S04]  /*0580*/  LDG.E R26, desc[UR8][R6.64+-0x14] ;  /* 0xffffec08061a7981 */ /* 0x000ee8000c1e1900 */
[----:B------:R-:W3:Y:S04]  /*0590*/  LDG.E R21, desc[UR8][R6.64+-0x10] ;  /* 0xfffff00806157981 */ /* 0x000ee8000c1e1900 */
[----:B------:R-:W4:Y:S04]  /*05a0*/  LDG.E R24, desc[UR8][R6.64+-0xc] ;  /* 0xfffff40806187981 */ /* 0x000f28000c1e1900 */
[----:B------:R-:W4:Y:S04]  /*05b0*/  LDG.E R17, desc[UR8][R6.64+-0x8] ;  /* 0xfffff80806117981 */ /* 0x000f28000c1e1900 */
[----:B------:R-:W5:Y:S04]  /*05c0*/  LDG.E R14, desc[UR8][R6.64+-0x4] ;  /* 0xfffffc08060e7981 */ /* 0x000f68000c1e1900 */
[----:B------:R-:W5:Y:S04]  /*05d0*/  LDG.E R15, desc[UR8][R6.64] ;  /* 0x00000008060f7981 */ /* 0x000f68000c1e1900 */
[----:B------:R-:W5:Y:S01]  /*05e0*/  LDG.E R28, desc[UR8][R6.64+0x18] ;  /* 0x00001808061c7981 */ /* 0x000f62000c1e1900 */
[----:B--2---:R-:W-:-:S03]  /*05f0*/  FMNMX3 R19, |R22|, R13, |R19|, !PT ;  /* 0x0000000d16137276 */ /* 0x004fc60007800613 */
[----:B------:R-:W2:Y:S04]  /*0600*/  LDG.E R13, desc[UR8][R6.64+0x4] ;  /* 0x00000408060d7981 */ /* 0x000ea8000c1e1900 */
[----:B------:R-:W2:Y:S01]  /*0610*/  LDG.E R22, desc[UR8][R6.64+0x8] ;  /* 0x0000080806167981 */ /* 0x000ea2000c1e1900 */
[----:B---3--:R-:W-:-:S03]  /*0620*/  FMNMX3 R21, |R26|, R19, |R21|, !PT ;  /* 0x000000131a157276 */ /* 0x008fc60007800615 */
[----:B------:R-:W3:Y:S04]  /*0630*/  LDG.E R26, desc[UR8][R6.64+0xc] ;  /* 0x00000c08061a7981 */ /* 0x000ee8000c1e1900 */
[----:B------:R-:W3:Y:S01]  /*0640*/  LDG.E R19, desc[UR8][R6.64+0x10] ;  /* 0x0000100806137981 */ /* 0x000ee2000c1e1900 */
[----:B----4-:R-:W-:-:S03]  /*0650*/  FMNMX3 R23, |R24|, R21, |R17|, !PT ;  /* 0x0000001518177276 */ /* 0x010fc60007800611 */
[----:B------:R-:W4:Y:S04]  /*0660*/  LDG.E R21, desc[UR8][R6.64+0x14] ;  /* 0x0000140806157981 */ /* 0x000f28000c1e1900 */
[----:B------:R-:W4:Y:S04]  /*0670*/  LDG.E R24, desc[UR8][R6.64+0x1c] ;  /* 0x00001c0806187981 */ /* 0x000f28000c1e1900 */
[----:B------:R-:W4:Y:S01]  /*0680*/  LDG.E R17, desc[UR8][R6.64+0x20] ;  /* 0x0000200806117981 */ /* 0x000f22000c1e1900 */
[----:B------:R-:W-:Y:S02]  /*0690*/  IADD3 R0, PT, PT, R0, 0x10, RZ ;  /* 0x0000001000007810 */ /* 0x000fe40007ffe0ff */
[----:B-----5:R-:W-:-:S02]  /*06a0*/  FMNMX3 R14, |R14|, R23, |R15|, !PT ;  /* 0x000000170e0e7276 */ /* 0x020fc4000780060f */
[----:B------:R-:W-:Y:S01]  /*06b0*/  ISETP.NE.AND P0, PT, R0, RZ, PT ;  /* 0x000000ff0000720c */ /* 0x000fe20003f05270 */
[----:B------:R-:W-:Y:S01]  /*06c0*/  VIADD R12, R12, 0x10 ;  /* 0x000000100c0c7836 */ /* 0x000fe20000000000 */
[----:B--2---:R-:W-:Y:S02]  /*06d0*/  FMNMX3 R13, |R13|, R14, |R22|, !PT ;  /* 0x0000000e0d0d7276 */ /* 0x004fe40007800616 */
[----:B------:R-:W-:Y:S02]  /*06e0*/  IADD3 R14, P1, PT, R6, 0x40, RZ ;  /* 0x00000040060e7810 */ /* 0x000fe40007f3e0ff */
[----:B---3--:R-:W-:-:S04]  /*06f0*/  FMNMX3 R13, |R26|, R13, |R19|, !PT ;  /* 0x0000000d1a0d7276 */ /* 0x008fc80007800613 */
[----:B----4-:R-:W-:Y:S01]  /*0700*/  FMNMX3 R13, |R21|, R13, |R28|, !PT ;  /* 0x0000000d150d7276 */ /* 0x010fe2000780061c */
[----:B------:R-:W-:-:S03]  /*0710*/  IMAD.X R15, RZ, RZ, R7, P1 ;  /* 0x000000ffff0f7224 */ /* 0x000fc600008e0607 */
[----:B------:R-:W-:Y:S01]  /*0720*/  FMNMX3 R13, |R24|, R13, |R17|, !PT ;  /* 0x0000000d180d7276 */ /* 0x000fe20007800611 */
[----:B------:R-:W-:Y:S06]  /*0730*/  @P0 BRA `(.L_x_6) ;  /* 0xfffffffc00800947 */ /* 0x000fec000383ffff */
[----:B------:R-:W-:-:S07]  /*0740*/  IADD3 R15, PT, PT, R12, 0x1, RZ ;  /* 0x000000010c0f7810 */ /* 0x000fce0007ffe0ff */
.L_x_5:
[----:B------:R-:W-:-:S13]  /*0750*/  LOP3.LUT P0, RZ, R18, 0xf, RZ, 0xc0, !PT ;  /* 0x0000000f12ff7812 */ /* 0x000fda000780c0ff */
[----:B------:R-:W-:Y:S05]  /*0760*/  @!P0 BRA `(.L_x_7) ;  /* 0x0000000000a08947 */ /* 0x000fea0003800000 */
[----:B------:R-:W-:Y:S02]  /*0770*/  ISETP.GE.U32.AND P0, PT, R11, 0x7, PT ;  /* 0x000000070b00780c */ /* 0x000fe40003f06070 */
[----:B------:R-:W-:-:S11]  /*0780*/  LOP3.LUT P1, RZ, R16, 0x7, RZ, 0xc0, !PT ;  /* 0x0000000710ff7812 */ /* 0x000fd6000782c0ff */
[----:B------:R-:W-:Y:S05]  /*0790*/  @!P0 BRA `(.L_x_8) ;  /* 0x0000000000388947 */ /* 0x000fea0003800000 */
[----:B------:R-:W-:-:S05]  /*07a0*/  IMAD.WIDE.U32 R6, R15, 0x4, R4 ;  /* 0x000000040f067825 */ /* 0x000fca00078e0004 */
[----:B------:R-:W2:Y:S04]  /*07b0*/  LDG.E R0, desc[UR8][R6.64] ;  /* 0x0000000806007981 */ /* 0x000ea8000c1e1900 */
[----:B------:R-:W2:Y:S04]  /*07c0*/  LDG.E R12, desc[UR8][R6.64+0x4] ;  /* 0x00000408060c7981 */ /* 0x000ea8000c1e1900 */
[----:B------:R-:W3:Y:S04]  /*07d0*/  LDG.E R17, desc[UR8][R6.64+0x8] ;  /* 0x0000080806117981 */ /* 0x000ee8000c1e1900 */
[----:B------:R-:W3:Y:S04]  /*07e0*/  LDG.E R14, desc[UR8][R6.64+0xc] ;  /* 0x00000c08060e7981 */ /* 0x000ee8000c1e1900 */
[----:B------:R-:W4:Y:S04]  /*07f0*/  LDG.E R19, desc[UR8][R6.64+0x10] ;  /* 0x0000100806137981 */ /* 0x000f28000c1e1900 */
[----:B------:R-:W4:Y:S04]  /*0800*/  LDG.E R21, desc[UR8][R6.64+0x14] ;  /* 0x0000140806157981 */ /* 0x000f28000c1e1900 */
[----:B------:R-:W5:Y:S04]  /*0810*/  LDG.E R23, desc[UR8][R6.64+0x18] ;  /* 0x0000180806177981 */ /* 0x000f68000c1e1900 */
[----:B------:R-:W5:Y:S01]  /*0820*/  LDG.E R22, desc[UR8][R6.64+0x1c] ;  /* 0x00001c0806167981 */ /* 0x000f62000c1e1900 */
[----:B------:R-:W-:Y:S01]  /*0830*/  VIADD R15, R15, 0x8 ;  /* 0x000000080f0f7836 */ /* 0x000fe20000000000 */
[----:B--2---:R-:W-:-:S04]  /*0840*/  FMNMX3 R0, |R0|, R13, |R12|, !PT ;  /* 0x0000000d00007276 */ /* 0x004fc8000780060c */
[----:B---3--:R-:W-:-:S04]  /*0850*/  FMNMX3 R0, |R17|, R0, |R14|, !PT ;  /* 0x0000000011007276 */ /* 0x008fc8000780060e */
[----:B----4-:R-:W-:-:S04]  /*0860*/  FMNMX3 R0, |R19|, R0, |R21|, !PT ;  /* 0x0000000013007276 */ /* 0x010fc80007800615 */
[----:B-----5:R-:W-:-:S07]  /*0870*/  FMNMX3 R13, |R23|, R0, |R22|, !PT ;  /* 0x00000000170d7276 */ /* 0x020fce0007800616 */
.L_x_8:
[----:B------:R-:W-:Y:S05]  /*0880*/  @!P1 BRA `(.L_x_7) ;  /* 0x0000000000589947 */ /* 0x000fea0003800000 */
[----:B------:R-:W-:Y:S02]  /*0890*/  ISETP.GE.U32.AND P0, PT, R10, 0x3, PT ;  /* 0x000000030a00780c */ /* 0x000fe40003f06070 */
[----:B------:R-:W-:-:S11]  /*08a0*/  ISETP.NE.AND P1, PT, R9, RZ, PT ;  /* 0x000000ff0900720c */ /* 0x000fd60003f25270 */
[----:B------:R-:W-:Y:S05]  /*08b0*/  @!P0 BRA `(.L_x_9) ;  /* 0x0000000000208947 */ /* 0x000fea0003800000 */
[----:B------:R-:W-:-:S05]  /*08c0*/  IMAD.WIDE.U32 R6, R15, 0x4, R4 ;  /* 0x000000040f067825 */ /* 0x000fca00078e0004 */
[----:B------:R-:W2:Y:S04]  /*08d0*/  LDG.E R0, desc[UR8][R6.64] ;  /* 0x0000000806007981 */ /* 0x000ea8000c1e1900 */
[----:B------:R-:W2:Y:S04]  /*08e0*/  LDG.E R12, desc[UR8][R6.64+0x4] ;  /* 0x00000408060c7981 */ /* 0x000ea8000c1e1900 */
[----:B------:R-:W3:Y:S04]  /*08f0*/  LDG.E R17, desc[UR8][R6.64+0x8] ;  /* 0x0000080806117981 */ /* 0x000ee8000c1e1900 */
[----:B------:R-:W3:Y:S01]  /*0900*/  LDG.E R14, desc[UR8][R6.64+0xc] ;  /* 0x00000c08060e7981 */ /* 0x000ee2000c1e1900 */
[----:B------:R-:W-:Y:S01]  /*0910*/  VIADD R15, R15, 0x4 ;  /* 0x000000040f0f7836 */ /* 0x000fe20000000000 */
[----:B--2---:R-:W-:-:S04]  /*0920*/  FMNMX3 R0, |R0|, R13, |R12|, !PT ;  /* 0x0000000d00007276 */ /* 0x004fc8000780060c */
[----:B---3--:R-:W-:-:S07]  /*0930*/  FMNMX3 R13, |R17|, R0, |R14|, !PT ;  /* 0x00000000110d7276 */ /* 0x008fce000780060e */
.L_x_9:
[----:B------:R-:W-:Y:S05]  /*0940*/  @!P1 BRA `(.L_x_7) ;  /* 0x0000000000289947 */ /* 0x000fea0003800000 */
[----:B------:R-:W-:-:S05]  /*0950*/  IMAD.WIDE.U32 R6, R15, 0x4, R4 ;  /* 0x000000040f067825 */ /* 0x000fca00078e0004 */
[----:B------:R-:W2:Y:S01]  /*0960*/  LDG.E R0, desc[UR8][R6.64] ;  /* 0x0000000806007981 */ /* 0x000ea2000c1e1900 */
[----:B------:R-:W-:Y:S02]  /*0970*/  ISETP.NE.AND P0, PT, R9, 0x1, PT ;  /* 0x000000010900780c */ /* 0x000fe40003f05270 */
[----:B--2---:R-:W-:-:S11]  /*0980*/  FMNMX R13, R13, |R0|, !PT ;  /* 0x400000000d0d7209 */ /* 0x004fd60007800000 */
[----:B------:R-:W-:Y:S05]  /*0990*/  @!P0 BRA `(.L_x_7) ;  /* 0x0000000000148947 */ /* 0x000fea0003800000 */
[----:B------:R-:W-:Y:S01]  /*09a0*/  ISETP.NE.AND P0, PT, R9, 0x2, PT ;  /* 0x000000020900780c */ /* 0x000fe20003f05270 */
[----:B------:R-:W2:-:S12]  /*09b0*/  LDG.E R0, desc[UR8][R6.64+0x4] ;  /* 0x0000040806007981 */ /* 0x000e98000c1e1900 */
[----:B------:R-:W3:Y:S01]  /*09c0*/  @P0 LDG.E R12, desc[UR8][R6.64+0x8] ;  /* 0x00000808060c0981 */ /* 0x000ee2000c1e1900 */
[----:B--2---:R-:W-:-:S04]  /*09d0*/  FMNMX R13, R13, |R0|, !PT ;  /* 0x400000000d0d7209 */ /* 0x004fc80007800000 */
[----:B---3--:R-:W-:-:S07]  /*09e0*/  @P0 FMNMX R13, R13, |R12|, !PT ;  /* 0x4000000c0d0d0209 */ /* 0x008fce0007800000 */
.L_x_7:
[----:B------:R-:W-:Y:S01]  /*09f0*/  ISETP.GE.U32.AND P0, PT, R18, 0x7, PT ;  /* 0x000000071200780c */ /* 0x000fe20003f06070 */
[----:B------:R-:W-:Y:S01]  /*0a00*/  HFMA2 R19, -RZ, RZ, 0, 0 ;  /* 0x00000000ff137431 */ /* 0x000fe200000001ff */
[----:B------:R-:W-:Y:S01]  /*0a10*/  MOV R12, R13 ;  /* 0x0000000d000c7202 */ /* 0x000fe20000000f00 */
[----:B------:R-:W-:Y:S02]  /*0a20*/  IMAD.MOV.U32 R14, RZ, RZ, RZ ;  /* 0x000000ffff0e7224 */ /* 0x000fe400078e00ff */
[----:B------:R-:W-:Y:S01]  /*0a30*/  IMAD.MOV.U32 R22, RZ, RZ, RZ ;  /* 0x000000ffff167224 */ /* 0x000fe200078e00ff */
[----:B------:R-:W-:-:S04]  /*0a40*/  LOP3.LUT R13, R12, 0xfe000000, RZ, 0xc0, !PT ;  /* 0xfe0000000c0d7812 */ /* 0x000fc800078ec0ff */
[----:B------:R-:W-:-:S05]  /*0a50*/  LOP3.LUT R15, R13, 0x7e800000, RZ, 0x3c, !PT ;  /* 0x7e8000000d0f7812 */ /* 0x000fca00078e3cff */
[----:B------:R-:W-:Y:S01]  /*0a60*/  FMUL R17, R15, R12 ;  /* 0x0000000c0f117220 */ /* 0x000fe20000400000 */
[----:B------:R-:W-:Y:S06]  /*0a70*/  @!P0 BRA `(.L_x_10) ;  /* 0x00000004001c8947 */ /* 0x000fec0003800000 */
[----:B------:R-:W-:Y:S01]  /*0a80*/  IMAD.MOV.U32 R14, RZ, RZ, RZ ;  /* 0x000000ffff0e7224 */ /* 0x000fe200078e00ff */
[----:B------:R-:W-:Y:S01]  /*0a90*/  MOV R19, RZ ;  /* 0x000000ff00137202 */ /* 0x000fe20000000f00 */
[----:B------:R-:W-:-:S07]  /*0aa0*/  IMAD.MOV.U32 R22, RZ, RZ, RZ ;  /* 0x000000ffff167224 */ /* 0x000fce00078e00ff */
.L_x_11:
[----:B------:R-:W-:-:S05]  /*0ab0*/  IMAD.WIDE.U32 R6, R19, 0x4, R4 ;  /* 0x0000000413067825 */ /* 0x000fca00078e0004 */
[----:B------:R-:W2:Y:S04]  /*0ac0*/  LDG.E R0, desc[UR8][R6.64] ;  /* 0x0000000806007981 */ /* 0x000ea8000c1e1900 */
[----:B------:R-:W3:Y:S04]  /*0ad0*/  LDG.E R28, desc[UR8][R6.64+0x4] ;  /* 0x00000408061c7981 */ /* 0x000ee8000c1e1900 */
[----:B------:R-:W4:Y:S01]  /*0ae0*/  LDG.E R26, desc[UR8][R6.64+0x8] ;  /* 0x00000808061a7981 */ /* 0x000f22000c1e1900 */
[----:B------:R-:W-:-:S03]  /*0af0*/  ISETP.NE.AND P5, PT, R19, R22, PT ;  /* 0x000000161300720c */ /* 0x000fc60003fa5270 */
[----:B------:R-:W5:Y:S01]  /*0b00*/  LDG.E R21, desc[UR8][R6.64+0xc] ;  /* 0x00000c0806157981 */ /* 0x000f62000c1e1900 */
[----:B------:R-:W-:Y:S01]  /*0b10*/  VIADD R24, R22, 0x1 ;  /* 0x0000000116187836 */ /* 0x000fe20000000000 */
[----:B------:R-:W-:Y:S02]  /*0b20*/  IADD3 R23, PT, PT, R19, 0x1, RZ ;  /* 0x0000000113177810 */ /* 0x000fe40007ffe0ff */
[----:B------:R-:W5:Y:S01]  /*0b30*/  LDG.E R29, desc[UR8][R6.64+0x1c] ;  /* 0x00001c08061d7981 */ /* 0x000f62000c1e1900 */
[----:B--2---:R-:W-:-:S05]  /*0b40*/  FMUL R0, R15, |R0| ;  /* 0x400000000f007220 */ /* 0x004fca0000400000 */
[----:B------:R-:W-:-:S13]  /*0b50*/  FSETP.NEU.OR P5, PT, R0, R17, P5 ;  /* 0x000000110000720b */ /* 0x000fda0002fad400 */
[----:B------:R-:W-:Y:S02]  /*0b60*/  @!P5 IMAD.MOV R24, RZ, RZ, R22 ;  /* 0x000000ffff18d224 */ /* 0x000fe400078e0216 */
[----:B---3--:R-:W-:Y:S02]  /*0b70*/  FMUL R22, R15, |R28| ;  /* 0x4000001c0f167220 */ /* 0x008fe40000400000 */
[----:B------:R-:W2:Y:S01]  /*0b80*/  LDG.E R28, desc[UR8][R6.64+0x10] ;  /* 0x00001008061c7981 */ /* 0x000ea2000c1e1900 */
[----:B------:R-:W-:-:S04]  /*0b90*/  ISETP.NE.AND P4, PT, R23, R24, PT ;  /* 0x000000181700720c */ /* 0x000fc80003f85270 */
[----:B------:R-:W-:Y:S01]  /*0ba0*/  FSETP.NEU.OR P4, PT, R22, R17, P4 ;  /* 0x000000111600720b */ /* 0x000fe2000278d400 */
[----:B------:R-:W-:-:S12]  /*0bb0*/  VIADD R23, R24, 0x1 ;  /* 0x0000000118177836 */ /* 0x000fd80000000000 */
[----:B------:R-:W-:Y:S01]  /*0bc0*/  @!P4 IADD3 R23, PT, PT, R24, RZ, RZ ;  /* 0x000000ff1817c210 */ /* 0x000fe20007ffe0ff */
[----:B------:R-:W-:-:S05]  /*0bd0*/  VIADD R24, R19, 0x2 ;  /* 0x0000000213187836 */ /* 0x000fca0000000000 */
[----:B------:R-:W-:Y:S02]  /*0be0*/  ISETP.NE.AND P3, PT, R24, R23, PT ;  /* 0x000000171800720c */ /* 0x000fe40003f65270 */
[----:B------:R-:W3:Y:S01]  /*0bf0*/  LDG.E R24, desc[UR8][R6.64+0x14] ;  /* 0x0000140806187981 */ /* 0x000ee2000c1e1900 */
[----:B----4-:R-:W-:-:S05]  /*0c00*/  FMUL R26, R15, |R26| ;  /* 0x4000001a0f1a7220 */ /* 0x010fca0000400000 */
[----:B------:R-:W-:Y:S02]  /*0c10*/  FSETP.NEU.OR P3, PT, R26, R17, P3 ;  /* 0x000000111a00720b */ /* 0x000fe40001f6d400 */
[----:B------:R-:W-:Y:S01]  /*0c20*/  IADD3 R25, PT, PT, R23, 0x1, RZ ;  /* 0x0000000117197810 */ /* 0x000fe20007ffe0ff */
[----:B-----5:R-:W-:-:S10]  /*0c30*/  FMUL R21, R15, |R21| ;  /* 0x400000150f157220 */ /* 0x020fd40000400000 */
[----:B------:R-:W-:Y:S01]  /*0c40*/  @!P3 IMAD.MOV R25, RZ, RZ, R23 ;  /* 0x000000ffff19b224 */ /* 0x000fe200078e0217 */
[----:B------:R-:W-:-:S04]  /*0c50*/  IADD3 R23, PT, PT, R19, 0x3, RZ ;  /* 0x0000000313177810 */ /* 0x000fc80007ffe0ff */
[----:B------:R-:W-:-:S04]  /*0c60*/  ISETP.NE.AND P2, PT, R23, R25, PT ;  /* 0x000000191700720c */ /* 0x000fc80003f45270 */
[----:B------:R-:W-:Y:S01]  /*0c70*/  FSETP.NEU.OR P2, PT, R21, R17, P2 ;  /* 0x000000111500720b */ /* 0x000fe2000174d400 */
[----:B------:R-:W-:Y:S02]  /*0c80*/  VIADD R27, R25, 0x1 ;  /* 0x00000001191b7836 */ /* 0x000fe40000000000 */
[----:B------:R-:W-:-:S10]  /*0c90*/  VIADD R23, R19, 0x4 ;  /* 0x0000000413177836 */ /* 0x000fd40000000000 */
[----:B------:R-:W-:-:S04]  /*0ca0*/  @!P2 IADD3 R27, PT, PT, R25, RZ, RZ ;  /* 0x000000ff191ba210 */ /* 0x000fc80007ffe0ff */
[----:B------:R-:W-:Y:S02]  /*0cb0*/  ISETP.NE.AND P0, PT, R23, R27, PT ;  /* 0x0000001b1700720c */ /* 0x000fe40003f05270 */
[----:B------:R-:W-:Y:S02]  /*0cc0*/  IADD3 R23, PT, PT, R27, 0x1, RZ ;  /* 0x000000011b177810 */ /* 0x000fe40007ffe0ff */
[----:B------:R-:W-:Y:S01]  /*0cd0*/  IADD3 R25, PT, PT, R19, 0x5, RZ ;  /* 0x0000000513197810 */ /* 0x000fe20007ffe0ff */
[----:B--2---:R-:W-:-:S05]  /*0ce0*/  FMUL R28, R15, |R28| ;  /* 0x4000001c0f1c7220 */ /* 0x004fca0000400000 */
[----:B------:R-:W-:-:S13]  /*0cf0*/  FSETP.NEU.OR P0, PT, R28, R17, P0 ;  /* 0x000000111c00720b */ /* 0x000fda000070d400 */
[----:B------:R-:W-:-:S05]  /*0d00*/  @!P0 IMAD.MOV R23, RZ, RZ, R27 ;  /* 0x000000ffff178224 */ /* 0x000fca00078e021b */
[----:B------:R-:W-:Y:S01]  /*0d10*/  ISETP.NE.AND P1, PT, R25, R23, PT ;  /* 0x000000171900720c */ /* 0x000fe20003f25270 */
[----:B---3--:R-:W-:Y:S02]  /*0d20*/  FMUL R25, R15, |R24| ;  /* 0x400000180f197220 */ /* 0x008fe40000400000 */
[----:B------:R-:W2:Y:S03]  /*0d30*/  LDG.E R24, desc[UR8][R6.64+0x18] ;  /* 0x0000180806187981 */ /* 0x000ea6000c1e1900 */
[----:B------:R-:W-:Y:S01]  /*0d40*/  FSETP.NEU.OR P1, PT, R25, R17, P1 ;  /* 0x000000111900720b */ /* 0x000fe20000f2d400 */
[----:B------:R-:W-:Y:S01]  /*0d50*/  @P5 FFMA R14, R0, R0, R14 ;  /* 0x00000000000e5223 */ /* 0x000fe2000000000e */
[----:B------:R-:W-:-:S11]  /*0d60*/  VIADD R0, R23, 0x1 ;  /* 0x0000000117007836 */ /* 0x000fd60000000000 */
[----:B------:R-:W-:Y:S01]  /*0d70*/  @!P1 IADD3 R0, PT, PT, R23, RZ, RZ ;  /* 0x000000ff17009210 */ /* 0x000fe20007ffe0ff */
[----:B------:R-:W-:-:S05]  /*0d80*/  VIADD R23, R19, 0x6 ;  /* 0x0000000613177836 */ /* 0x000fca0000000000 */
[----:B------:R-:W-:Y:S01]  /*0d90*/  ISETP.NE.AND P5, PT, R23, R0, PT ;  /* 0x000000001700720c */ /* 0x000fe20003fa5270 */
[----:B------:R-:W-:Y:S01]  /*0da0*/  @P4 FFMA R14, R22, R22, R14 ;  /* 0x00000016160e4223 */ /* 0x000fe2000000000e */
[----:B------:R-:W-:-:S03]  /*0db0*/  IADD3 R27, PT, PT, R19, 0x7, RZ ;  /* 0x00000007131b7810 */ /* 0x000fc60007ffe0ff */
[----:B------:R-:W-:Y:S01]  /*0dc0*/  @P3 FFMA R14, R26, R26, R14 ;  /* 0x0000001a1a0e3223 */ /* 0x000fe2000000000e */
[----:B------:R-:W-:Y:S02]  /*0dd0*/  VIADD R19, R19, 0x8 ;  /* 0x0000000813137836 */ /* 0x000fe40000000000 */
[----:B------:R-:W-:Y:S01]  /*0de0*/  FMUL R29, R15, |R29| ;  /* 0x4000001d0f1d7220 */ /* 0x000fe20000400000 */
[----:B------:R-:W-:-:S04]  /*0df0*/  @P2 FFMA R14, R21, R21, R14 ;  /* 0x00000015150e2223 */ /* 0x000fc8000000000e */
[----:B------:R-:W-:Y:S01]  /*0e00*/  @P0 FFMA R14, R28, R28, R14 ;  /* 0x0000001c1c0e0223 */ /* 0x000fe2000000000e */
[----:B------:R-:W-:-:S03]  /*0e10*/  ISETP.NE.AND P0, PT, R19, R8, PT ;  /* 0x000000081300720c */ /* 0x000fc60003f05270 */
[----:B------:R-:W-:Y:S01]  /*0e20*/  @P1 FFMA R14, R25, R25, R14 ;  /* 0x00000019190e1223 */ /* 0x000fe2000000000e */
[----:B--2---:R-:W-:-:S05]  /*0e30*/  FMUL R23, R15, |R24| ;  /* 0x400000180f177220 */ /* 0x004fca0000400000 */
[----:B------:R-:W-:Y:S02]  /*0e40*/  FSETP.NEU.OR P5, PT, R23, R17, P5 ;  /* 0x000000111700720b */ /* 0x000fe40002fad400 */
[----:B------:R-:W-:-:S11]  /*0e50*/  IADD3 R24, PT, PT, R0, 0x1, RZ ;  /* 0x0000000100187810 */ /* 0x000fd60007ffe0ff */
[----:B------:R-:W-:-:S05]  /*0e60*/  @!P5 IMAD.MOV R24, RZ, RZ, R0 ;  /* 0x000000ffff18d224 */ /* 0x000fca00078e0200 */
[----:B------:R-:W-:-:S04]  /*0e70*/  ISETP.NE.AND P3, PT, R27, R24, PT ;  /* 0x000000181b00720c */ /* 0x000fc80003f65270 */
[----:B------:R-:W-:Y:S01]  /*0e80*/  FSETP.NEU.OR P3, PT, R29, R17, P3 ;  /* 0x000000111d00720b */ /* 0x000fe20001f6d400 */
[----:B------:R-:W-:Y:S01]  /*0e90*/  @P5 FFMA R14, R23, R23, R14 ;  /* 0x00000017170e5223 */ /* 0x000fe2000000000e */
[----:B------:R-:W-:-:S11]  /*0ea0*/  IADD3 R22, PT, PT, R24, 0x1, RZ ;  /* 0x0000000118167810 */ /* 0x000fd60007ffe0ff */
[----:B------:R-:W-:Y:S01]  /*0eb0*/  @P3 FFMA R14, R29, R29, R14 ;  /* 0x0000001d1d0e3223 */ /* 0x000fe2000000000e */
[----:B------:R-:W-:Y:S01]  /*0ec0*/  @!P3 IMAD.MOV R22, RZ, RZ, R24 ;  /* 0x000000ffff16b224 */ /* 0x000fe200078e0218 */
[----:B------:R-:W-:Y:S06]  /*0ed0*/  @P0 BRA `(.L_x_11) ;  /* 0xfffffff800f40947 */ /* 0x000fec000383ffff */
[----:B------:R-:W-:-:S07]  /*0ee0*/  MOV R19, R8 ;  /* 0x0000000800137202 */ /* 0x000fce0000000f00 */
.L_x_10:
[----:B------:R-:W-:-:S13]  /*0ef0*/  ISETP.NE.AND P0, PT, R20, RZ, PT ;  /* 0x000000ff1400720c */ /* 0x000fda0003f05270 */
[----:B------:R-:W-:Y:S05]  /*0f00*/  @!P0 BRA `(.L_x_12) ;  /* 0x0000000400308947 */ /* 0x000fea0003800000 */
[----:B------:R-:W0:Y:S01]  /*0f10*/  LDC R0, c[0x0][0x390] ;  /* 0x0000e400ff007b82 */ /* 0x000e220000000800 */
[----:B------:R-:W-:-:S05]  /*0f20*/  VIADD R6, R20, 0xffffffff ;  /* 0xffffffff14067836 */ /* 0x000fca0000000000 */
[----:B------:R-:W-:-:S13]  /*0f30*/  ISETP.GE.U32.AND P0, PT, R6, 0x3, PT ;  /* 0x000000030600780c */ /* 0x000fda0003f06070 */
[----:B------:R-:W-:Y:S05]  /*0f40*/  @!P0 BRA `(.L_x_13) ;  /* 0x0000000000848947 */ /* 0x000fea0003800000 */
[----:B------:R-:W-:-:S05]  /*0f50*/  IMAD.WIDE.U32 R6, R19, 0x4, R4 ;  /* 0x0000000413067825 */ /* 0x000fca00078e0004 */
[----:B------:R-:W2:Y:S04]  /*0f60*/  LDG.E R28, desc[UR8][R6.64] ;  /* 0x00000008061c7981 */ /* 0x000ea8000c1e1900 */
[----:B------:R-:W3:Y:S04]  /*0f70*/  LDG.E R23, desc[UR8][R6.64+0x4] ;  /* 0x0000040806177981 */ /* 0x000ee8000c1e1900 */
[----:B------:R-:W4:Y:S04]  /*0f80*/  LDG.E R24, desc[UR8][R6.64+0x8] ;  /* 0x0000080806187981 */ /* 0x000f28000c1e1900 */
[----:B------:R1:W5:Y:S01]  /*0f90*/  LDG.E R26, desc[UR8][R6.64+0xc] ;  /* 0x00000c08061a7981 */ /* 0x000362000c1e1900 */
[----:B------:R-:W-:-:S02]  /*0fa0*/  ISETP.NE.AND P0, PT, R19, R22, PT ;  /* 0x000000161300720c */ /* 0x000fc40003f05270 */
[----:B------:R-:W-:Y:S01]  /*0fb0*/  IADD3 R25, PT, PT, R22, 0x1, RZ ;  /* 0x0000000116197810 */ /* 0x000fe20007ffe0ff */
[----:B-1----:R-:W-:Y:S02]  /*0fc0*/  VIADD R7, R19, 0x2 ;  /* 0x0000000213077836 */ /* 0x002fe40000000000 */
[C---:B--2---:R-:W-:Y:S01]  /*0fd0*/  FMUL R21, R15.reuse, |R28| ;  /* 0x4000001c0f157220 */ /* 0x044fe20000400000 */
[----:B---3--:R-:W-:-:S04]  /*0fe0*/  FMUL R23, R15, |R23| ;  /* 0x400000170f177220 */ /* 0x008fc80000400000 */
[----:B------:R-:W-:Y:S01]  /*0ff0*/  FSETP.NEU.OR P0, PT, R21, R17, P0 ;  /* 0x000000111500720b */ /* 0x000fe2000070d400 */
[----:B-----5:R-:W-:-:S12]  /*1000*/  FMUL R27, R15, |R26| ;  /* 0x4000001a0f1b7220 */ /* 0x020fd80000400000 */
[----:B------:R-:W-:Y:S01]  /*1010*/  @!P0 IMAD.MOV R25, RZ, RZ, R22 ;  /* 0x000000ffff198224 */ /* 0x000fe200078e0216 */
[----:B------:R-:W-:Y:S01]  /*1020*/  IADD3 R22, PT, PT, R19, 0x1, RZ ;  /* 0x0000000113167810 */ /* 0x000fe20007ffe0ff */
[----:B------:R-:W-:-:S03]  /*1030*/  @P0 FFMA R14, R21, R21, R14 ;  /* 0x00000015150e0223 */ /* 0x000fc6000000000e */
[----:B------:R-:W-:Y:S01]  /*1040*/  ISETP.NE.AND P1, PT, R22, R25, PT ;  /* 0x000000191600720c */ /* 0x000fe20003f25270 */
[----:B------:R-:W-:-:S03]  /*1050*/  VIADD R22, R25, 0x1 ;  /* 0x0000000119167836 */ /* 0x000fc60000000000 */
[----:B------:R-:W-:-:S13]  /*1060*/  FSETP.NEU.OR P1, PT, R23, R17, P1 ;  /* 0x000000111700720b */ /* 0x000fda0000f2d400 */
[----:B------:R-:W-:Y:S01]  /*1070*/  @!P1 IADD3 R22, PT, PT, R25, RZ, RZ ;  /* 0x000000ff19169210 */ /* 0x000fe20007ffe0ff */
[----:B----4-:R-:W-:Y:S01]  /*1080*/  FMUL R25, R15, |R24| ;  /* 0x400000180f197220 */ /* 0x010fe20000400000 */
[----:B------:R-:W-:Y:S02]  /*1090*/  @P1 FFMA R14, R23, R23, R14 ;  /* 0x00000017170e1223 */ /* 0x000fe4000000000e */
[----:B------:R-:W-:Y:S02]  /*10a0*/  ISETP.NE.AND P2, PT, R7, R22, PT ;  /* 0x000000160700720c */ /* 0x000fe40003f45270 */
[----:B------:R-:W-:Y:S02]  /*10b0*/  IADD3 R6, PT, PT, R22, 0x1, RZ ;  /* 0x0000000116067810 */ /* 0x000fe40007ffe0ff */
[----:B------:R-:W-:Y:S02]  /*10c0*/  FSETP.NEU.OR P2, PT, R25, R17, P2 ;  /* 0x000000111900720b */ /* 0x000fe4000174d400 */
[----:B------:R-:W-:-:S02]  /*10d0*/  IADD3 R7, PT, PT, R19, 0x3, RZ ;  /* 0x0000000313077810 */ /* 0x000fc40007ffe0ff */
[----:B------:R-:W-:-:S09]  /*10e0*/  IADD3 R19, PT, PT, R19, 0x4, RZ ;  /* 0x0000000413137810 */ /* 0x000fd20007ffe0ff */
[----:B------:R-:W-:Y:S02]  /*10f0*/  @!P2 IMAD.MOV R6, RZ, RZ, R22 ;  /* 0x000000ffff06a224 */ /* 0x000fe400078e0216 */
[----:B------:R-:W-:Y:S02]  /*1100*/  @P2 FFMA R14, R25, R25, R14 ;  /* 0x00000019190e2223 */ /* 0x000fe4000000000e */
[----:B------:R-:W-:Y:S01]  /*1110*/  VIADD R22, R6, 0x1 ;  /* 0x0000000106167836 */ /* 0x000fe20000000000 */
[----:B------:R-:W-:-:S04]  /*1120*/  ISETP.NE.AND P3, PT, R7, R6, PT ;  /* 0x000000060700720c */ /* 0x000fc80003f65270 */
[----:B------:R-:W-:-:S13]  /*1130*/  FSETP.NEU.OR P3, PT, R27, R17, P3 ;  /* 0x000000111b00720b */ /* 0x000fda0001f6d400 */
[----:B------:R-:W-:Y:S01]  /*1140*/  @P3 FFMA R14, R27, R27, R14 ;  /* 0x0000001b1b0e3223 */ /* 0x000fe2000000000e */
[----:B------:R-:W-:-:S07]  /*1150*/  @!P3 IMAD.MOV R22, RZ, RZ, R6 ;  /* 0x000000ffff16b224 */ /* 0x000fce00078e0206 */
.L_x_13:
[----:B0-----:R-:W-:-:S13]  /*1160*/  LOP3.LUT P0, R6, R0, 0x3, RZ, 0xc0, !PT ;  /* 0x0000000300067812 */ /* 0x001fda000780c0ff */
[----:B------:R-:W-:Y:S05]  /*1170*/  @!P0 BRA `(.L_x_12) ;  /* 0x0000000000948947 */ /* 0x000fea0003800000 */
[----:B------:R-:W-:-:S13]  /*1180*/  ISETP.NE.AND P3, PT, R6, 0x1, PT ;  /* 0x000000010600780c */ /* 0x000fda0003f65270 */
[----:B------:R-:W-:-:S05]  /*1190*/  @P3 IMAD.WIDE.U32 R6, R19, 0x4, R4 ;  /* 0x0000000413063825 */ /* 0x000fca00078e0004 */
[----:B------:R-:W2:Y:S01]  /*11a0*/  @P3 LDG.E R24, desc[UR8][R6.64] ;  /* 0x0000000806183981 */ /* 0x000ea2000c1e1900 */
[----:B------:R-:W-:-:S03]  /*11b0*/  LOP3.LUT R0, R0, 0x1, RZ, 0xc0, !PT ;  /* 0x0000000100007812 */ /* 0x000fc600078ec0ff */
[----:B------:R-:W3:Y:S01]  /*11c0*/  @P3 LDG.E R26, desc[UR8][R6.64+0x4] ;  /* 0x00000408061a3981 */ /* 0x000ee2000c1e1900 */
[----:B------:R-:W-:Y:S02]  /*11d0*/  ISETP.NE.U32.AND P2, PT, R0, 0x1, PT ;  /* 0x000000010000780c */ /* 0x000fe40003f45070 */
[C---:B------:R-:W-:Y:S02]  /*11e0*/  @P3 ISETP.NE.AND P0, PT, R19.reuse, R22, PT ;  /* 0x000000161300320c */ /* 0x040fe40003f05270 */
[C---:B------:R-:W-:Y:S01]  /*11f0*/  @P3 IADD3 R23, PT, PT, R19.reuse, 0x1, RZ ;  /* 0x0000000113173810 */ /* 0x040fe20007ffe0ff */
[----:B------:R-:W-:-:S08]  /*1200*/  @P3 VIADD R19, R19, 0x2 ;  /* 0x0000000213133836 */ /* 0x000fd00000000000 */
[----:B------:R-:W-:-:S06]  /*1210*/  @!P2 IMAD.WIDE.U32 R4, R19, 0x4, R4 ;  /* 0x000000041304a825 */ /* 0x000fcc00078e0004 */
[----:B------:R-:W4:Y:S01]  /*1220*/  @!P2 LDG.E R4, desc[UR8][R4.64] ;  /* 0x000000080404a981 */ /* 0x000f22000c1e1900 */
[----:B------:R-:W-:Y:S02]  /*1230*/  @P3 IADD3 R0, PT, PT, R22, 0x1, RZ ;  /* 0x0000000116003810 */ /* 0x000fe40007ffe0ff */
[----:B------:R-:W-:Y:S02]  /*1240*/  PLOP3.LUT P4, PT, PT, PT, PT, 0x8, 0x80 ;  /* 0x000000000080781c */ /* 0x000fe40003f8e170 */
[----:B------:R-:W-:Y:S01]  /*1250*/  PLOP3.LUT P5, PT, PT, PT, PT, 0x8, 0x80 ;  /* 0x000000000080781c */ /* 0x000fe20003fae170 */
[C---:B--2---:R-:W-:Y:S01]  /*1260*/  @P3 FMUL R21, R15.reuse, |R24| ;  /* 0x400000180f153220 */ /* 0x044fe20000400000 */
[----:B---3--:R-:W-:-:S04]  /*1270*/  @P3 FMUL R7, R15, |R26| ;  /* 0x4000001a0f073220 */ /* 0x008fc80000400000 */
[----:B------:R-:W-:Y:S02]  /*1280*/  @P3 FSETP.NEU.OR P1, PT, R21, R17, P0 ;  /* 0x000000111500320b */ /* 0x000fe4000072d400 */
[----:B------:R-:W-:Y:S02]  /*1290*/  PLOP3.LUT P0, PT, PT, PT, PT, 0x80, 0x8 ;  /* 0x000000000008781c */ /* 0x000fe40003f0f070 */
[----:B------:R-:W-:Y:S02]  /*12a0*/  @P3 PLOP3.LUT P0, PT, P1, PT, PT, 0x80, 0x8 ;  /* 0x000000000008381c */ /* 0x000fe40000f0f070 */
[----:B------:R-:W-:-:S11]  /*12b0*/  @P3 PLOP3.LUT P4, PT, P1, PT, PT, 0x80, 0x8 ;  /* 0x000000000008381c */ /* 0x000fd60000f8f070 */
[----:B------:R-:W-:Y:S02]  /*12c0*/  @!P0 IMAD.MOV R0, RZ, RZ, R22 ;  /* 0x000000ffff008224 */ /* 0x000fe400078e0216 */
[----:B----4-:R-:W-:Y:S01]  /*12d0*/  @!P2 FMUL R15, R15, |R4| ;  /* 0x400000040f0fa220 */ /* 0x010fe20000400000 */
[----:B------:R-:W-:Y:S02]  /*12e0*/  @P4 FFMA R14, R21, R21, R14 ;  /* 0x00000015150e4223 */ /* 0x000fe4000000000e */
[----:B------:R-:W-:Y:S02]  /*12f0*/  @P3 ISETP.NE.AND P0, PT, R23, R0, PT ;  /* 0x000000001700320c */ /* 0x000fe40003f05270 */
[----:B------:R-:W-:Y:S02]  /*1300*/  @P3 IADD3 R4, PT, PT, R0, 0x1, RZ ;  /* 0x0000000100043810 */ /* 0x000fe40007ffe0ff */
[----:B------:R-:W-:Y:S02]  /*1310*/  @P3 FSETP.NEU.OR P1, PT, R7, R17, P0 ;  /* 0x000000110700320b */ /* 0x000fe4000072d400 */
[----:B------:R-:W-:-:S02]  /*1320*/  PLOP3.LUT P0, PT, PT, PT, PT, 0x80, 0x8 ;  /* 0x000000000008781c */ /* 0x000fc40003f0f070 */
[----:B------:R-:W-:Y:S02]  /*1330*/  @P3 PLOP3.LUT P0, PT, P1, PT, PT, 0x80, 0x8 ;  /* 0x000000000008381c */ /* 0x000fe40000f0f070 */
[----:B------:R-:W-:Y:S02]  /*1340*/  @P3 PLOP3.LUT P5, PT, P1, PT, PT, 0x80, 0x8 ;  /* 0x000000000008381c */ /* 0x000fe40000faf070 */
[----:B------:R-:W-:-:S09]  /*1350*/  FSETP.NEU.OR P1, PT, R15, R17, P2 ;  /* 0x000000110f00720b */ /* 0x000fd2000172d400 */
[----:B------:R-:W-:Y:S02]  /*1360*/  @!P0 IMAD.MOV R4, RZ, RZ, R0 ;  /* 0x000000ffff048224 */ /* 0x000fe400078e0200 */
[----:B------:R-:W-:-:S03]  /*1370*/  @P5 FFMA R14, R7, R7, R14 ;  /* 0x00000007070e5223 */ /* 0x000fc6000000000e */
[----:B------:R-:W-:Y:S01]  /*1380*/  @P3 MOV R22, R4 ;  /* 0x0000000400163202 */ /* 0x000fe20000000f00 */
[----:B------:R-:W-:-:S03]  /*1390*/  @!P2 FFMA R15, R15, R15, R14 ;  /* 0x0000000f0f0fa223 */ /* 0x000fc6000000000e */
[----:B------:R-:W-:-:S04]  /*13a0*/  @!P2 ISETP.NE.AND P0, PT, R19, R22, PT ;  /* 0x000000161300a20c */ /* 0x000fc80003f05270 */
[----:B------:R-:W-:-:S05]  /*13b0*/  @!P1 FSEL R15, R15, R14, P0 ;  /* 0x0000000e0f0f9208 */ /* 0x000fca0000000000 */
[----:B------:R-:W-:-:S07]  /*13c0*/  @!P2 IMAD.MOV.U32 R14, RZ, RZ, R15 ;  /* 0x000000ffff0ea224 */ /* 0x000fce00078e000f */
.L_x_12:
[----:B------:R-:W-:-:S04]  /*13d0*/  FFMA R5, R17, R17, R14 ;  /* 0x0000001111057223 */ /* 0x000fc8000000000e */
[----:B------:R0:W1:Y:S01]  /*13e0*/  MUFU.RSQ R4, R5 ;  /* 0x0000000500047308 */ /* 0x0000620000001400 */
[----:B------:R-:W-:-:S04]  /*13f0*/  IADD3 R0, PT, PT, R5, -0xd000000, RZ ;  /* 0xf300000005007810 */ /* 0x000fc80007ffe0ff */
[----:B------:R-:W-:-:S13]  /*1400*/  ISETP.GT.U32.AND P0, PT, R0, 0x727fffff, PT ;  /* 0x727fffff0000780c */ /* 0x000fda0003f04070 */
[----:B01----:R-:W-:Y:S05]  /*1410*/  @!P0 BRA `(.L_x_14) ;  /* 0x0000000000108947 */ /* 0x003fea0003800000 */
[----:B------:R-:W-:Y:S01]  /*1420*/  IMAD.MOV.U32 R0, RZ, RZ, R5 ;  /* 0x000000ffff007224 */ /* 0x000fe200078e0005 */
[----:B------:R-:W-:-:S07]  /*1430*/  MOV R4, 0x1450 ;  /* 0x0000145000047802 */ /* 0x000fce0000000f00 */
[----:B------:R-:W-:Y:S05]  /*1440*/  CALL.REL.NOINC `($__internal_0_$__cuda_sm20_sqrt_rn_f32_slowpath) ;  /* 0x0000000c007c7944 */ /* 0x000fea0003c00000 */
[----:B------:R-:W-:Y:S05]  /*1450*/  BRA `(.L_x_15) ;  /* 0x0000000000107947 */ /* 0x000fea0003800000 */
.L_x_14:
[----:B------:R-:W-:Y:S01]  /*1460*/  FMUL.FTZ R0, R5, R4 ;  /* 0x0000000405007220 */ /* 0x000fe20000410000 */
[----:B------:R-:W-:-:S03]  /*1470*/  FMUL.FTZ R4, R4, 0.5 ;  /* 0x3f00000004047820 */ /* 0x000fc60000410000 */
[----:B------:R-:W-:-:S04]  /*1480*/  FFMA R5, -R0, R0, R5 ;  /* 0x0000000000057223 */ /* 0x000fc80000000105 */
[----:B------:R-:W-:-:S07]  /*1490*/  FFMA R0, R5, R4, R0 ;  /* 0x0000000405007223 */ /* 0x000fce0000000000 */
.L_x_15:
[----:B------:R-:W0:Y:S01]  /*14a0*/  LDCU.64 UR6, c[0x0][0x388] ;  /* 0x00007100ff0677ac */ /* 0x000e220008000a00 */
[----:B------:R-:W-:Y:S02]  /*14b0*/  FSETP.NEU.AND P0, PT, R14, RZ, PT ;  /* 0x000000ff0e00720b */ /* 0x000fe40003f0d000 */
[----:B------:R-:W-:Y:S01]  /*14c0*/  IADD3 R13, PT, PT, R13, 0x800000, RZ ;  /* 0x008000000d0d7810 */ /* 0x000fe20007ffe0ff */
[----:B------:R-:W1:Y:S01]  /*14d0*/  LDCU.64 UR10, c[0x0][0x398] ;  /* 0x00007300ff0a77ac */ /* 0x000e620008000a00 */
[----:B------:R-:W-:-:S03]  /*14e0*/  FSETP.NEU.AND P1, PT, R12, +INF , PT ;  /* 0x7f8000000c00780b */ /* 0x000fc60003f2d000 */
[----:B------:R-:W-:-:S06]  /*14f0*/  FMUL R13, R13, R0 ;  /* 0x000000000d0d7220 */ /* 0x000fcc0000400000 */
[----:B------:R-:W-:Y:S01]  /*1500*/  @P0 FSEL R12, R12, R13, !P1 ;  /* 0x0000000d0c0c0208 */ /* 0x000fe20004800000 */
[----:B0-----:R-:W-:-:S04]  /*1510*/  ULEA UR6, UP0, UR4, UR6, 0x2 ;  /* 0x0000000604067291 */ /* 0x001fc8000f8010ff */
[----:B------:R-:W-:Y:S02]  /*1520*/  ULEA.HI.X UR7, UR4, UR7, UR5, 0x2, UP0 ;  /* 0x0000000704077291 */ /* 0x000fe400080f1405 */
[----:B------:R-:W-:Y:S01]  /*1530*/  IMAD.U32 R4, RZ, RZ, UR6 ;  /* 0x00000006ff047e24 */ /* 0x000fe2000f8e00ff */
[----:B------:R-:W-:-:S03]  /*1540*/  UIADD3 UR4, UP0, UPT, UR4, 0x1, URZ ;  /* 0x0000000104047890 */ /* 0x000fc6000ff1e0ff */
[----:B------:R-:W-:Y:S01]  /*1550*/  MOV R5, UR7 ;  /* 0x0000000700057c02 */ /* 0x000fe20008000f00 */
[----:B------:R-:W-:Y:S02]  /*1560*/  UIADD3.X UR5, UPT, UPT, URZ, UR5, URZ, UP0, !UPT ;  /* 0x00000005ff057290 */ /* 0x000fe400087fe4ff */
[----:B-1----:R-:W-:Y:S02]  /*1570*/  UISETP.GE.U32.AND UP0, UPT, UR4, UR10, UPT ;  /* 0x0000000a0400728c */ /* 0x002fe4000bf06070 */
[----:B------:R0:W-:Y:S02]  /*1580*/  STG.E desc[UR8][R4.64], R12 ;  /* 0x0000000c04007986 */ /* 0x0001e4000c101908 */
[----:B------:R-:W-:-:S09]  /*1590*/  UISETP.GE.U32.AND.EX UP0, UPT, UR5, UR11, UPT, UP0 ;  /* 0x0000000b0500728c */ /* 0x000fd2000bf06100 */
[----:B------:R-:W-:Y:S05]  /*15a0*/  BRA.U !UP0, `(.L_x_16) ;  /* 0xffffffed08a07547 */ /* 0x000fea000b83ffff */
[----:B------:R-:W-:Y:S05]  /*15b0*/  EXIT ;  /* 0x000000000000794d */ /* 0x000fea0003800000 */
.L_x_0:
[----:B------:R-:W-:Y:S01]  /*15c0*/  UISETP.GE.U32.AND UP0, UPT, UR6, 0x10, UPT ;  /* 0x000000100600788c */ /* 0x000fe2000bf06070 */
[----:B------:R-:W-:Y:S01]  /*15d0*/  HFMA2 R0, -RZ, RZ, 0, 0 ;  /* 0x00000000ff007431 */ /* 0x000fe200000001ff */
[----:B------:R-:W-:Y:S01]  /*15e0*/  ULOP3.LUT UR5, UR6, 0xf, URZ, 0xc0, !UPT ;  /* 0x0000000f06057892 */ /* 0x000fe2000f8ec0ff */
[----:B------:R-:W-:Y:S01]  /*15f0*/  IMAD.MOV.U32 R3, RZ, RZ, RZ ;  /* 0x000000ffff037224 */ /* 0x000fe200078e00ff */
[----:B------:R-:W-:-:S04]  /*1600*/  UISETP.GE.U32.AND.EX UP0, UPT, UR7, URZ, UPT, UP0 ;  /* 0x000000ff0700728c */ /* 0x000fc8000bf06100 */
[----:B------:R-:W-:-:S04]  /*1610*/  ISETP.NE.U32.AND P1, PT, RZ, UR5, PT ;  /* 0x00000005ff007c0c */ /* 0x000fc8000bf25070 */
[----:B------:R-:W-:Y:S01]  /*1620*/  ISETP.NE.AND.EX P1, PT, RZ, RZ, PT, P1 ;  /* 0x000000ffff00720c */ /* 0x000fe20003f25310 */
[----:B------:R-:W-:-:S12]  /*1630*/  BRA.U !UP0, `(.L_x_17) ;  /* 0x0000000508507547 */ /* 0x000fd8000b800000 */
[----:B------:R-:W0:Y:S01]  /*1640*/  LDC R0, c[0x0][0x39c] ;  /* 0x0000e700ff007b82 */ /* 0x000e220000000800 */
[----:B------:R-:W-:Y:S01]  /*1650*/  ULOP3.LUT UR4, UR6, 0xfffffff0, URZ, 0xc0, !UPT ;  /* 0xfffffff006047892 */ /* 0x000fe2000f8ec0ff */
[----:B------:R-:W-:Y:S01]  /*1660*/  CS2R R8, SRZ ;  /* 0x0000000000087805 */ /* 0x000fe2000001ff00 */
[----:B------:R-:W1:Y:S04]  /*1670*/  LDCU.64 UR10, c[0x0][0x388] ;  /* 0x00007100ff0a77ac */ /* 0x000e680008000a00 */
[----:B------:R-:W-:Y:S01]  /*1680*/  IMAD.U32 R3, RZ, RZ, UR4 ;  /* 0x00000004ff037e24 */ /* 0x000fe2000f8e00ff */
[----:B------:R-:W2:Y:S06]  /*1690*/  LDC.64 R4, c[0x0][0x380] ;  /* 0x0000e000ff047b82 */ /* 0x000eac0000000a00 */
.L_x_18:
[----:B---3--:R-:W-:-:S04]  /*16a0*/  IMAD R7, R8, R2, RZ ;  /* 0x0000000208077224 */ /* 0x008fc800078e02ff */
[----:B--2---:R-:W-:-:S05]  /*16b0*/  IMAD.WIDE R6, R7, 0x4, R4 ;  /* 0x0000000407067825 */ /* 0x004fca00078e0204 */
[----:B------:R-:W2:Y:S01]  /*16c0*/  LDG.E R10, desc[UR8][R6.64] ;  /* 0x00000008060a7981 */ /* 0x000ea2000c1e1900 */
[C---:B------:R-:W-:Y:S02]  /*16d0*/  SHF.L.U32 R13, R8.reuse, 0x2, RZ ;  /* 0x00000002080d7819 */ /* 0x040fe400000006ff */
[----:B------:R-:W-:Y:S02]  /*16e0*/  SHF.L.U64.HI R16, R8, 0x2, R9 ;  /* 0x0000000208107819 */ /* 0x000fe40000010209 */
[----:B-1----:R-:W-:-:S04]  /*16f0*/  IADD3 R14, P0, PT, R13, UR10, RZ ;  /* 0x0000000a0d0e7c10 */ /* 0x002fc8000ff1e0ff */
[----:B------:R-:W-:Y:S01]  /*1700*/  IADD3.X R15, PT, PT, R16, UR11, RZ, P0, !PT ;  /* 0x0000000b100f7c10 */ /* 0x000fe200087fe4ff */
[----:B--2---:R-:W-:Y:S01]  /*1710*/  FADD R17, |R10|, -RZ ;  /* 0x800000ff0a117221 */ /* 0x004fe20000000200 */
[----:B------:R-:W-:-:S04]  /*1720*/  IMAD.WIDE R10, R2, 0x4, R6 ;  /* 0x00000004020a7825 */ /* 0x000fc800078e0206 */
[----:B------:R1:W-:Y:S04]  /*1730*/  STG.E desc[UR8][R14.64], R17 ;  /* 0x000000110e007986 */ /* 0x0003e8000c101908 */
[----:B------:R-:W2:Y:S01]  /*1740*/  LDG.E R12, desc[UR8][R10.64] ;  /* 0x000000080a0c7981 */ /* 0x000ea2000c1e1900 */
[----:B------:R-:W-:Y:S02]  /*1750*/  LOP3.LUT R13, R13, 0xffffffc0, RZ, 0xc0, !PT ;  /* 0xffffffc00d0d7812 */ /* 0x000fe400078ec0ff */
[----:B------:R-:W-:Y:S02]  /*1760*/  LOP3.LUT R16, R16, 0x3, RZ, 0xc0, !PT ;  /* 0x0000000310107812 */ /* 0x000fe400078ec0ff */
[----:B------:R-:W-:-:S04]  /*1770*/  IADD3 R6, P0, PT, R13, UR10, RZ ;  /* 0x0000000a0d067c10 */ /* 0x000fc8000ff1e0ff */
[----:B------:R-:W-:Y:S01]  /*1780*/  IADD3.X R7, PT, PT, R16, UR11, RZ, P0, !PT ;  /* 0x0000000b10077c10 */ /* 0x000fe200087fe4ff */
[----:B--2---:R-:W-:Y:S01]  /*1790*/  FADD R19, |R12|, -RZ ;  /* 0x800000ff0c137221 */ /* 0x004fe20000000200 */
[----:B------:R-:W-:-:S04]  /*17a0*/  IMAD.WIDE R12, R2, 0x4, R10 ;  /* 0x00000004020c7825 */ /* 0x000fc800078e020a */
[----:B------:R2:W-:Y:S04]  /*17b0*/  STG.E desc[UR8][R6.64+0x4], R19 ;  /* 0x0000041306007986 */ /* 0x0005e8000c101908 */
[----:B------:R-:W3:Y:S01]  /*17c0*/  LDG.E R16, desc[UR8][R12.64] ;  /* 0x000000080c107981 */ /* 0x000ee2000c1e1900 */
[----:B-1----:R-:W-:-:S04]  /*17d0*/  IMAD.WIDE R14, R2, 0x4, R12 ;  /* 0x00000004020e7825 */ /* 0x002fc800078e020c */
[----:B---3--:R-:W-:-:S05]  /*17e0*/  FADD R21, |R16|, -RZ ;  /* 0x800000ff10157221 */ /* 0x008fca0000000200 */
[----:B------:R1:W-:Y:S04]  /*17f0*/  STG.E desc[UR8][R6.64+0x8], R21 ;  /* 0x0000081506007986 */ /* 0x0003e8000c101908 */
[----:B------:R-:W3:Y:S02]  /*1800*/  LDG.E R10, desc[UR8][R14.64] ;  /* 0x000000080e0a7981 */ /* 0x000ee4000c1e1900 */
[----:B---3--:R-:W-:Y:S01]  /*1810*/  FADD R23, |R10|, -RZ ;  /* 0x800000ff0a177221 */ /* 0x008fe20000000200 */
[----:B------:R-:W-:-:S04]  /*1820*/  IMAD.WIDE R10, R2, 0x4, R14 ;  /* 0x00000004020a7825 */ /* 0x000fc800078e020e */
[----:B------:R3:W-:Y:S04]  /*1830*/  STG.E desc[UR8][R6.64+0xc], R23 ;  /* 0x00000c1706007986 */ /* 0x0007e8000c101908 */
[----:B------:R-:W4:Y:S02]  /*1840*/  LDG.E R16, desc[UR8][R10.64] ;  /* 0x000000080a107981 */ /* 0x000f24000c1e1900 */
[----:B----4-:R-:W-:Y:S01]  /*1850*/  FADD R25, |R16|, -RZ ;  /* 0x800000ff10197221 */ /* 0x010fe20000000200 */
[----:B------:R-:W-:-:S04]  /*1860*/  IMAD.WIDE R16, R2, 0x4, R10 ;  /* 0x0000000402107825 */ /* 0x000fc800078e020a */
[----:B------:R4:W-:Y:S04]  /*1870*/  STG.E desc[UR8][R6.64+0x10], R25 ;  /* 0x0000101906007986 */ /* 0x0009e8000c101908 */
[----:B------:R-:W2:Y:S02]  /*1880*/  LDG.E R12, desc[UR8][R16.64] ;  /* 0x00000008100c7981 */ /* 0x000ea4000c1e1900 */
[----:B--2---:R-:W-:Y:S01]  /*1890*/  FADD R19, |R12|, -RZ ;  /* 0x800000ff0c137221 */ /* 0x004fe20000000200 */
[----:B------:R-:W-:-:S04]  /*18a0*/  IMAD.WIDE R12, R2, 0x4, R16 ;  /* 0x00000004020c7825 */ /* 0x000fc800078e0210 */
[----:B------:R2:W-:Y:S04]  /*18b0*/  STG.E desc[UR8][R6.64+0x14], R19 ;  /* 0x0000141306007986 */ /* 0x0005e8000c101908 */
[----:B------:R-:W1:Y:S02]  /*18c0*/  LDG.E R14, desc[UR8][R12.64] ;  /* 0x000000080c0e7981 */ /* 0x000e64000c1e1900 */
[----:B-1----:R-:W-:Y:S01]  /*18d0*/  FADD R21, |R14|, -RZ ;  /* 0x800000ff0e157221 */ /* 0x002fe20000000200 */
[----:B------:R-:W-:-:S04]  /*18e0*/  IMAD.WIDE R14, R2, 0x4, R12 ;  /* 0x00000004020e7825 */ /* 0x000fc800078e020c */
        /* <DEDUP_REMOVED lines=33> */
[----:B------:R-:W2:Y:S01]  /*1b00*/  LDG.E R14, desc[UR8][R14.64] ;  /* 0x000000080e0e7981 */ /* 0x000ea2000c1e1900 */
[----:B------:R-:W-:-:S05]  /*1b10*/  IADD3 R8, P0, PT, R8, 0x10, RZ ;  /* 0x0000001008087810 */ /* 0x000fca0007f1e0ff */
[----:B------:R-:W-:Y:S01]  /*1b20*/  IMAD.X R9, RZ, RZ, R9, P0 ;  /* 0x000000ffff097224 */ /* 0x000fe200000e0609 */
[----:B------:R-:W-:-:S04]  /*1b30*/  ISETP.NE.U32.AND P0, PT, R8, R3, PT ;  /* 0x000000030800720c */ /* 0x000fc80003f05070 */
[----:B0-----:R-:W-:Y:S01]  /*1b40*/  ISETP.NE.AND.EX P0, PT, R9, R0, PT, P0 ;  /* 0x000000000900720c */ /* 0x001fe20003f05300 */
[----:B--2---:R-:W-:-:S05]  /*1b50*/  FADD R11, |R14|, -RZ ;  /* 0x800000ff0e0b7221 */ /* 0x004fca0000000200 */
[----:B------:R3:W-:Y:S07]  /*1b60*/  STG.E desc[UR8][R6.64+0x3c], R11 ;  /* 0x00003c0b06007986 */ /* 0x0007ee000c101908 */
[----:B------:R-:W-:Y:S05]  /*1b70*/  @P0 BRA `(.L_x_18) ;  /* 0xfffffff800c80947 */ /* 0x000fea000383ffff */
.L_x_17:
[----:B------:R-:W-:Y:S05]  /*1b80*/  @!P1 EXIT ;  /* 0x000000000000994d */ /* 0x000fea0003800000 */
[----:B------:R-:W-:Y:S02]  /*1b90*/  UISETP.GE.U32.AND UP0, UPT, UR5, 0x8, UPT ;  /* 0x000000080500788c */ /* 0x000fe4000bf06070 */
[----:B------:R-:W-:Y:S02]  /*1ba0*/  ULOP3.LUT UR4, UR6, 0x7, URZ, 0xc0, !UPT ;  /* 0x0000000706047892 */ /* 0x000fe4000f8ec0ff */
[----:B------:R-:W-:-:S04]  /*1bb0*/  UISETP.GE.U32.AND.EX UP0, UPT, URZ, URZ, UPT, UP0 ;  /* 0x000000ffff00728c */ /* 0x000fc8000bf06100 */
[----:B------:R-:W-:-:S04]  /*1bc0*/  ISETP.NE.U32.AND P0, PT, RZ, UR4, PT ;  /* 0x00000004ff007c0c */ /* 0x000fc8000bf05070 */
[----:B------:R-:W-:Y:S01]  /*1bd0*/  ISETP.NE.AND.EX P0, PT, RZ, RZ, PT, P0 ;  /* 0x000000ffff00720c */ /* 0x000fe20003f05300 */
[----:B------:R-:W-:-:S12]  /*1be0*/  BRA.U !UP0, `(.L_x_19) ;  /* 0x0000000108b47547 */ /* 0x000fd8000b800000 */
[----:B------:R-:W0:Y:S01]  /*1bf0*/  LDC.64 R4, c[0x0][0x380] ;  /* 0x0000e000ff047b82 */ /* 0x000e220000000a00 */
[----:B---3--:R-:W-:Y:S01]  /*1c00*/  IMAD R7, R3, R2, RZ ;  /* 0x0000000203077224 */ /* 0x008fe200078e02ff */
[----:B------:R-:W1:Y:S03]  /*1c10*/  LDCU.64 UR10, c[0x0][0x388] ;  /* 0x00007100ff0a77ac */ /* 0x000e660008000a00 */
[----:B0-----:R-:W-:-:S05]  /*1c20*/  IMAD.WIDE R4, R7, 0x4, R4 ;  /* 0x0000000407047825 */ /* 0x001fca00078e0204 */
        /* <DEDUP_REMOVED lines=11> */
[----:B------:R-:W-:Y:S01]  /*1ce0*/  IADD3 R4, P1, PT, R8, UR10, RZ ;  /* 0x0000000a08047c10 */ /* 0x000fe2000ff3e0ff */
[----:B------:R-:W-:-:S03]  /*1cf0*/  IMAD.WIDE R8, R2, 0x4, R6 ;  /* 0x0000000402087825 */ /* 0x000fc600078e0206 */
[----:B------:R-:W-:Y:S01]  /*1d00*/  IADD3.X R5, PT, PT, R5, UR11, RZ, P1, !PT ;  /* 0x0000000b05057c10 */ /* 0x000fe20008ffe4ff */
[----:B--2---:R-:W-:-:S05]  /*1d10*/  FADD R15, |R0|, -RZ ;  /* 0x800000ff000f7221 */ /* 0x004fca0000000200 */
[----:B------:R1:W-:Y:S04]  /*1d20*/  STG.E desc[UR8][R4.64+0x4], R15 ;  /* 0x0000040f04007986 */ /* 0x0003e8000c101908 */
[----:B------:R-:W2:Y:S01]  /*1d30*/  LDG.E R0, desc[UR8][R8.64] ;  /* 0x0000000808007981 */ /* 0x000ea2000c1e1900 */
[----:B0-----:R-:W-:-:S04]  /*1d40*/  IMAD.WIDE R10, R2, 0x4, R8 ;  /* 0x00000004020a7825 */ /* 0x001fc800078e0208 */
[----:B--2---:R-:W-:-:S05]  /*1d50*/  FADD R17, |R0|, -RZ ;  /* 0x800000ff00117221 */ /* 0x004fca0000000200 */
[----:B------:R0:W-:Y:S04]  /*1d60*/  STG.E desc[UR8][R4.64+0x8], R17 ;  /* 0x0000081104007986 */ /* 0x0001e8000c101908 */
[----:B------:R-:W2:Y:S01]  /*1d70*/  LDG.E R0, desc[UR8][R10.64] ;  /* 0x000000080a007981 */ /* 0x000ea2000c1e1900 */
[----:B------:R-:W-:-:S04]  /*1d80*/  IMAD.WIDE R6, R2, 0x4, R10 ;  /* 0x0000000402067825 */ /* 0x000fc800078e020a */
[----:B--2---:R-:W-:-:S05]  /*1d90*/  FADD R19, |R0|, -RZ ;  /* 0x800000ff00137221 */ /* 0x004fca0000000200 */
[----:B------:R2:W-:Y:S04]  /*1da0*/  STG.E desc[UR8][R4.64+0xc], R19 ;  /* 0x00000c1304007986 */ /* 0x0005e8000c101908 */
[----:B------:R-:W3:Y:S01]  /*1db0*/  LDG.E R0, desc[UR8][R6.64] ;  /* 0x0000000806007981 */ /* 0x000ee2000c1e1900 */
[----:B------:R-:W-:-:S04]  /*1dc0*/  IMAD.WIDE R12, R2, 0x4, R6 ;  /* 0x00000004020c7825 */ /* 0x000fc800078e0206 */
[----:B---3--:R-:W-:-:S05]  /*1dd0*/  FADD R21, |R0|, -RZ ;  /* 0x800000ff00157221 */ /* 0x008fca0000000200 */
[----:B------:R2:W-:Y:S04]  /*1de0*/  STG.E desc[UR8][R4.64+0x10], R21 ;  /* 0x0000101504007986 */ /* 0x0005e8000c101908 */
[----:B------:R-:W1:Y:S01]  /*1df0*/  LDG.E R0, desc[UR8][R12.64] ;  /* 0x000000080c007981 */ /* 0x000e62000c1e1900 */
[----:B------:R-:W-:-:S04]  /*1e00*/  IMAD.WIDE R8, R2, 0x4, R12 ;  /* 0x0000000402087825 */ /* 0x000fc800078e020c */
[----:B-1----:R-:W-:-:S05]  /*1e10*/  FADD R15, |R0|, -RZ ;  /* 0x800000ff000f7221 */ /* 0x002fca0000000200 */
[----:B------:R2:W-:Y:S04]  /*1e20*/  STG.E desc[UR8][R4.64+0x14], R15 ;  /* 0x0000140f04007986 */ /* 0x0005e8000c101908 */
[----:B------:R-:W0:Y:S01]  /*1e30*/  LDG.E R0, desc[UR8][R8.64] ;  /* 0x0000000808007981 */ /* 0x000e22000c1e1900 */
[----:B------:R-:W-:-:S04]  /*1e40*/  IMAD.WIDE R10, R2, 0x4, R8 ;  /* 0x00000004020a7825 */ /* 0x000fc800078e0208 */
[----:B0-----:R-:W-:-:S05]  /*1e50*/  FADD R17, |R0|, -RZ ;  /* 0x800000ff00117221 */ /* 0x001fca0000000200 */
[----:B------:R2:W-:Y:S04]  /*1e60*/  STG.E desc[UR8][R4.64+0x18], R17 ;  /* 0x0000181104007986 */ /* 0x0005e8000c101908 */
[----:B------:R-:W3:Y:S01]  /*1e70*/  LDG.E R10, desc[UR8][R10.64] ;  /* 0x000000080a0a7981 */ /* 0x000ee2000c1e1900 */
[----:B------:R-:W-:Y:S01]  /*1e80*/  VIADD R3, R3, 0x8 ;  /* 0x0000000803037836 */ /* 0x000fe20000000000 */
[----:B------:R-:W-:Y:S01]  /*1e90*/  MOV R0, RZ ;  /* 0x000000ff00007202 */ /* 0x000fe20000000f00 */
[----:B---3--:R-:W-:-:S05]  /*1ea0*/  FADD R7, |R10|, -RZ ;  /* 0x800000ff0a077221 */ /* 0x008fca0000000200 */
[----:B------:R2:W-:Y:S02]  /*1eb0*/  STG.E desc[UR8][R4.64+0x1c], R7 ;  /* 0x00001c0704007986 */ /* 0x0005e4000c101908 */
.L_x_19:
[----:B------:R-:W-:Y:S05]  /*1ec0*/  @!P0 EXIT ;  /* 0x000000000000894d */ /* 0x000fea0003800000 */
[----:B------:R-:W-:Y:S02]  /*1ed0*/  UISETP.GE.U32.AND UP0, UPT, UR4, 0x4, UPT ;  /* 0x000000040400788c */ /* 0x000fe4000bf06070 */
[----:B------:R-:W-:Y:S02]  /*1ee0*/  ULOP3.LUT UR6, UR6, 0x3, URZ, 0xc0, !UPT ;  /* 0x0000000306067892 */ /* 0x000fe4000f8ec0ff */
[----:B------:R-:W-:-:S04]  /*1ef0*/  UISETP.GE.U32.AND.EX UP0, UPT, URZ, URZ, UPT, UP0 ;  /* 0x000000ffff00728c */ /* 0x000fc8000bf06100 */
[----:B------:R-:W-:-:S04]  /*1f00*/  ISETP.NE.U32.AND P0, PT, RZ, UR6, PT ;  /* 0x00000006ff007c0c */ /* 0x000fc8000bf05070 */
[----:B------:R-:W-:Y:S01]  /*1f10*/  ISETP.NE.AND.EX P0, PT, RZ, RZ, PT, P0 ;  /* 0x000000ffff00720c */ /* 0x000fe20003f05300 */
[----:B------:R-:W-:-:S12]  /*1f20*/  BRA.U !UP0, `(.L_x_20) ;  /* 0x0000000108747547 */ /* 0x000fd8000b800000 */
[----:B--2---:R-:W0:Y:S01]  /*1f30*/  LDC.64 R4, c[0x0][0x380] ;  /* 0x0000e000ff047b82 */ /* 0x004e220000000a00 */
[----:B---3--:R-:W-:Y:S01]  /*1f40*/  IMAD R7, R3, R2, RZ ;  /* 0x0000000203077224 */ /* 0x008fe200078e02ff */
[----:B------:R-:W1:Y:S03]  /*1f50*/  LDCU.64 UR4, c[0x0][0x388] ;  /* 0x00007100ff0477ac */ /* 0x000e660008000a00 */
[----:B0-----:R-:W-:-:S05]  /*1f60*/  IMAD.WIDE R4, R7, 0x4, R4 ;  /* 0x0000000407047825 */ /* 0x001fca00078e0204 */
[----:B------:R-:W2:Y:S01]  /*1f70*/  LDG.E R8, desc[UR8][R4.64] ;  /* 0x0000000804087981 */ /* 0x000ea2000c1e1900 */
[C---:B------:R-:W-:Y:S01]  /*1f80*/  IMAD.SHL.U32 R11, R3.reuse, 0x4, RZ ;  /* 0x00000004030b7824 */ /* 0x040fe200078e00ff */
[----:B------:R-:W-:-:S04]  /*1f90*/  SHF.L.U64.HI R10, R3, 0x2, R0 ;  /* 0x00000002030a7819 */ /* 0x000fc80000010200 */
        /* <DEDUP_REMOVED lines=10> */
[----:B------:R-:W-:-:S04]  /*2040*/  IMAD.WIDE R10, R2, 0x4, R8 ;  /* 0x00000004020a7825 */ /* 0x000fc800078e0208 */
[----:B--2---:R-:W-:-:S05]  /*2050*/  FADD R15, |R0|, -RZ ;  /* 0x800000ff000f7221 */ /* 0x004fca0000000200 */
[----:B------:R1:W-:Y:S04]  /*2060*/  STG.E desc[UR8][R4.64+0x4], R15 ;  /* 0x0000040f04007986 */ /* 0x0003e8000c101908 */
[----:B------:R-:W2:Y:S01]  /*2070*/  LDG.E R0, desc[UR8][R10.64] ;  /* 0x000000080a007981 */ /* 0x000ea2000c1e1900 */
[----:B0-----:R-:W-:-:S04]  /*2080*/  IMAD.WIDE R6, R2, 0x4, R10 ;  /* 0x0000000402067825 */ /* 0x001fc800078e020a */
[----:B--2---:R-:W-:-:S05]  /*2090*/  FADD R17, |R0|, -RZ ;  /* 0x800000ff00117221 */ /* 0x004fca0000000200 */
[----:B------:R1:W-:Y:S04]  /*20a0*/  STG.E desc[UR8][R4.64+0x8], R17 ;  /* 0x0000081104007986 */ /* 0x0003e8000c101908 */
[----:B------:R-:W2:Y:S01]  /*20b0*/  LDG.E R6, desc[UR8][R6.64] ;  /* 0x0000000806067981 */ /* 0x000ea2000c1e1900 */
[----:B------:R-:W-:Y:S01]  /*20c0*/  IADD3 R3, PT, PT, R3, 0x4, RZ ;  /* 0x0000000403037810 */ /* 0x000fe20007ffe0ff */
[----:B------:R-:W-:Y:S02]  /*20d0*/  IMAD.MOV.U32 R0, RZ, RZ, RZ ;  /* 0x000000ffff007224 */ /* 0x000fe400078e00ff */
[----:B--2---:R-:W-:-:S05]  /*20e0*/  FADD R9, |R6|, -RZ ;  /* 0x800000ff06097221 */ /* 0x004fca0000000200 */
[----:B------:R1:W-:Y:S02]  /*20f0*/  STG.E desc[UR8][R4.64+0xc], R9 ;  /* 0x00000c0904007986 */ /* 0x0003e4000c101908 */
.L_x_20:
[----:B------:R-:W-:Y:S05]  /*2100*/  @!P0 EXIT ;  /* 0x000000000000894d */ /* 0x000fea0003800000 */
[----:B-1----:R-:W0:Y:S01]  /*2110*/  LDC.64 R8, c[0x0][0x380] ;  /* 0x0000e000ff087b82 */ /* 0x002e220000000a00 */
[----:B------:R-:W-:Y:S01]  /*2120*/  UMOV UR4, URZ ;  /* 0x000000ff00047c82 */ /* 0x000fe20008000000 */
[----:B------:R-:W-:-:S06]  /*2130*/  UMOV UR5, URZ ;  /* 0x000000ff00057c82 */ /* 0x000fcc0008000000 */
[----:B------:R-:W1:Y:S02]  /*2140*/  LDC.64 R12, c[0x0][0x388] ;  /* 0x0000e200ff0c7b82 */ /* 0x000e640000000a00 */
.L_x_21:
[----:B--2---:R-:W-:-:S04]  /*2150*/  IMAD R5, R3, R2, RZ ;  /* 0x0000000203057224 */ /* 0x004fc800078e02ff */
[----:B0-----:R-:W-:-:S06]  /*2160*/  IMAD.WIDE R4, R5, 0x4, R8 ;  /* 0x0000000405047825 */ /* 0x001fcc00078e0208 */
[----:B------:R-:W2:Y:S01]  /*2170*/  LDG.E R4, desc[UR8][R4.64] ;  /* 0x0000000804047981 */ /* 0x000ea2000c1e1900 */
[----:B-1-34-:R-:W-:Y:S01]  /*2180*/  LEA R6, P0, R3, R12, 0x2 ;  /* 0x0000000c03067211 */ /* 0x01afe200078010ff */
[----:B------:R-:W-:-:S03]  /*2190*/  UIADD3 UR4, UP0, UPT, UR4, 0x1, URZ ;  /* 0x0000000104047890 */ /* 0x000fc6000ff1e0ff */
[C---:B------:R-:W-:Y:S01]  /*21a0*/  LEA.HI.X R7, R3.reuse, R13, R0, 0x2, P0 ;  /* 0x0000000d03077211 */ /* 0x040fe200000f1400 */
[----:B------:R-:W-:Y:S01]  /*21b0*/  UIADD3.X UR5, UPT, UPT, URZ, UR5, URZ, UP0, !UPT ;  /* 0x00000005ff057290 */ /* 0x000fe200087fe4ff */
[----:B------:R-:W-:Y:S01]  /*21c0*/  IADD3 R3, PT, PT, R3, 0x1, RZ ;  /* 0x0000000103037810 */ /* 0x000fe20007ffe0ff */
[----:B------:R-:W-:Y:S01]  /*21d0*/  UISETP.NE.U32.AND UP0, UPT, UR4, UR6, UPT ;  /* 0x000000060400728c */ /* 0x000fe2000bf05070 */
[----:B------:R-:W-:-:S03]  /*21e0*/  IMAD.MOV.U32 R0, RZ, RZ, RZ ;  /* 0x000000ffff007224 */ /* 0x000fc600078e00ff */
[----:B------:R-:W-:Y:S01]  /*21f0*/  UISETP.NE.AND.EX UP0, UPT, UR5, URZ, UPT, UP0 ;  /* 0x000000ff0500728c */ /* 0x000fe2000bf05300 */
[----:B--2---:R-:W-:-:S05]  /*2200*/  FADD R11, |R4|, -RZ ;  /* 0x800000ff040b7221 */ /* 0x004fca0000000200 */
[----:B------:R4:W-:Y:S03]  /*2210*/  STG.E desc[UR8][R6.64], R11 ;  /* 0x0000000b06007986 */ /* 0x0009e6000c101908 */
[----:B------:R-:W-:Y:S05]  /*2220*/  BRA.U UP0, `(.L_x_21) ;  /* 0xfffffffd00c87547 */ /* 0x000fea000b83ffff */
[----:B------:R-:W-:Y:S05]  /*2230*/  EXIT ;  /* 0x000000000000794d */ /* 0x000fea0003800000 */
        .weak           $__internal_0_$__cuda_sm20_sqrt_rn_f32_slowpath
        .type           $__internal_0_$__cuda_sm20_sqrt_rn_f32_slowpath,@function
        .size           $__internal_0_$__cuda_sm20_sqrt_rn_f32_slowpath,(.L_x_35 - $__internal_0_$__cuda_sm20_sqrt_rn_f32_slowpath)
$__internal_0_$__cuda_sm20_sqrt_rn_f32_slowpath:
[----:B------:R-:W-:-:S13]  /*2240*/  LOP3.LUT P0, RZ, R0, 0x7fffffff, RZ, 0xc0, !PT ;  /* 0x7fffffff00ff7812 */ /* 0x000fda000780c0ff */
[----:B------:R-:W-:Y:S01]  /*2250*/  @!P0 MOV R5, R0 ;  /* 0x0000000000058202 */ /* 0x000fe20000000f00 */
[----:B------:R-:W-:Y:S06]  /*2260*/  @!P0 BRA `(.L_x_22) ;  /* 0x0000000000448947 */ /* 0x000fec0003800000 */
[----:B------:R-:W-:-:S13]  /*2270*/  FSETP.GEU.FTZ.AND P0, PT, R0, RZ, PT ;  /* 0x000000ff0000720b */ /* 0x000fda0003f1e000 */
[----:B------:R-:W-:Y:S01]  /*2280*/  @!P0 IMAD.MOV.U32 R5, RZ, RZ, 0x7fffffff ;  /* 0x7fffffffff058424 */ /* 0x000fe200078e00ff */
[----:B------:R-:W-:Y:S06]  /*2290*/  @!P0 BRA `(.L_x_22) ;  /* 0x0000000000388947 */ /* 0x000fec0003800000 */
[----:B------:R-:W-:-:S13]  /*22a0*/  FSETP.GTU.FTZ.AND P0, PT, |R0|, +INF , PT ;  /* 0x7f8000000000780b */ /* 0x000fda0003f1c200 */
[----:B------:R-:W-:Y:S01]  /*22b0*/  @P0 FADD.FTZ R5, R0, 1 ;  /* 0x3f80000000050421 */ /* 0x000fe20000010000 */
[----:B------:R-:W-:Y:S06]  /*22c0*/  @P0 BRA `(.L_x_22) ;  /* 0x00000000002c0947 */ /* 0x000fec0003800000 */
[----:B------:R-:W-:-:S13]  /*22d0*/  FSETP.NEU.FTZ.AND P0, PT, |R0|, +INF , PT ;  /* 0x7f8000000000780b */ /* 0x000fda0003f1d200 */
[----:B------:R-:W-:Y:S01]  /*22e0*/  @!P0 MOV R5, R0 ;  /* 0x0000000000058202 */ /* 0x000fe20000000f00 */
[----:B------:R-:W-:Y:S06]  /*22f0*/  @!P0 BRA `(.L_x_22) ;  /* 0x0000000000208947 */ /* 0x000fec0003800000 */
[----:B------:R-:W-:-:S04]  /*2300*/  FFMA R0, R0, 1.84467440737095516160e+19, RZ ;  /* 0x5f80000000007823 */ /* 0x000fc800000000ff */
[----:B------:R-:W0:Y:S02]  /*2310*/  MUFU.RSQ R5, R0 ;  /* 0x0000000000057308 */ /* 0x000e240000001400 */
[----:B0-----:R-:W-:Y:S01]  /*2320*/  FMUL.FTZ R15, R0, R5 ;  /* 0x00000005000f7220 */ /* 0x001fe20000410000 */
[----:B------:R-:W-:-:S03]  /*2330*/  FMUL.FTZ R5, R5, 0.5 ;  /* 0x3f00000005057820 */ /* 0x000fc60000410000 */
[----:B------:R-:W-:-:S04]  /*2340*/  FADD.FTZ R17, -R15, -RZ ;  /* 0x800000ff0f117221 */ /* 0x000fc80000010100 */
[----:B------:R-:W-:-:S04]  /*2350*/  FFMA R22, R15, R17, R0 ;  /* 0x000000110f167223 */ /* 0x000fc80000000000 */
[----:B------:R-:W-:-:S04]  /*2360*/  FFMA R5, R22, R5, R15 ;  /* 0x0000000516057223 */ /* 0x000fc8000000000f */
[----:B------:R-:W-:-:S07]  /*2370*/  FMUL.FTZ R5, R5, 2.3283064365386962891e-10 ;  /* 0x2f80000005057820 */ /* 0x000fce0000410000 */
.L_x_22:
[----:B------:R-:W-:Y:S02]  /*2380*/  IMAD.MOV.U32 R0, RZ, RZ, R5 ;  /* 0x000000ffff007224 */ /* 0x000fe400078e0005 */
[----:B------:R-:W-:-:S04]  /*2390*/  HFMA2 R5, -RZ, RZ, 0, 0 ;  /* 0x00000000ff057431 */ /* 0x000fc800000001ff */
[----:B------:R-:W-:Y:S05]  /*23a0*/  RET.REL.NODEC R4 `(_Z9kernel_L2PKfPfim) ;  /* 0xffffffdc04147950 */ /* 0x000fea0003c3ffff */
.L_x_23:
[----:B------:R-:W-:-:S00]  /*23b0*/  BRA `(.L_x_23) ;  /* 0xfffffffc00fc7947 */ /* 0x000fc0000383ffff */
[----:B------:R-:W-:-:S00]  /*23c0*/  NOP ;  /* 0x0000000000007918 */ /* 0x000fc00000000000 */
        /* <DEDUP_REMOVED lines=11> */
.L_x_35:


//--------------------- .text._Z11kernel_fillPffm --------------------------
	.section	.text._Z11kernel_fillPffm,"ax",@progbits
	.align	128
        .global         _Z11kernel_fillPffm
        .type           _Z11kernel_fillPffm,@function
        .size           _Z11kernel_fillPffm,(.L_x_37 - _Z11kernel_fillPffm)
        .other          _Z11kernel_fillPffm,@"STO_CUDA_ENTRY STV_DEFAULT"
_Z11kernel_fillPffm:
.text._Z11kernel_fillPffm:
[----:B------:R-:W-:Y:S01]  /*0000*/  LDC R1, c[0x0][0x37c] ;  /* 0x0000df00ff017b82 */ /* 0x000fe20000000800 */
[----:B------:R-:W0:Y:S02]  /*0010*/  LDCU.64 UR8, c[0x0][0x390] ;  /* 0x00007200ff0877ac */ /* 0x000e240008000a00 */
[----:B0-----:R-:W-:-:S04]  /*0020*/  ISETP.NE.U32.AND P0, PT, RZ, UR8, PT ;  /* 0x00000008ff007c0c */ /* 0x001fc8000bf05070 */
[----:B------:R-:W-:-:S13]  /*0030*/  ISETP.NE.AND.EX P0, PT, RZ, UR9, PT, P0 ;  /* 0x00000009ff007c0c */ /* 0x000fda000bf05300 */
[----:B------:R-:W-:Y:S05]  /*0040*/  @!P0 EXIT ;  /* 0x000000000000894d */ /* 0x000fea0003800000 */
[----:B------:R-:W-:Y:S02]  /*0050*/  UISETP.GE.U32.AND UP0, UPT, UR8, 0x10, UPT ;  /* 0x000000100800788c */ /* 0x000fe4000bf06070 */
[----:B------:R-:W-:Y:S02]  /*0060*/  ULOP3.LUT UR12, UR8, 0xf, URZ, 0xc0, !UPT ;  /* 0x0000000f080c7892 */ /* 0x000fe4000f8ec0ff */
[----:B------:R-:W-:Y:S01]  /*0070*/  UISETP.GE.U32.AND.EX UP0, UPT, UR9, URZ, UPT, UP0 ;  /* 0x000000ff0900728c */ /* 0x000fe2000bf06100 */
[----:B------:R-:W-:Y:S01]  /*0080*/  UMOV UR4, URZ ;  /* 0x000000ff00047c82 */ /* 0x000fe20008000000 */
[----:B------:R-:W-:Y:S02]  /*0090*/  UMOV UR6, URZ ;  /* 0x000000ff00067c82 */ /* 0x000fe40008000000 */
[----:B------:R-:W-:Y:S01]  /*00a0*/  ISETP.NE.U32.AND P0, PT, RZ, UR12, PT ;  /* 0x0000000cff007c0c */ /* 0x000fe2000bf05070 */
[----:B------:R-:W0:Y:S03]  /*00b0*/  LDCU.64 UR18, c[0x0][0x358] ;  /* 0x00006b00ff1277ac */ /* 0x000e260008000a00 */
[----:B------:R-:W-:Y:S01]  /*00c0*/  ISETP.NE.AND.EX P0, PT, RZ, RZ, PT, P0 ;  /* 0x000000ffff00720c */ /* 0x000fe20003f05300 */
[----:B------:R-:W-:-:S12]  /*00d0*/  BRA.U !UP0, `(.L_x_24) ;  /* 0x00000001088c7547 */ /* 0x000fd8000b800000 */
[----:B------:R-:W1:Y:S01]  /*00e0*/  LDCU.64 UR10, c[0x0][0x380] ;  /* 0x00007000ff0a77ac */ /* 0x000e620008000a00 */
[----:B------:R-:W2:Y:S01]  /*00f0*/  LDC R7, c[0x0][0x388] ;  /* 0x0000e200ff077b82 */ /* 0x000ea20000000800 */
[----:B------:R-:W3:Y:S01]  /*0100*/  LDCU UR6, c[0x0][0x394] ;  /* 0x00007280ff0677ac */ /* 0x000ee20008000800 */
[----:B------:R-:W-:Y:S02]  /*0110*/  ULOP3.LUT UR4, UR8, 0xfffffff0, URZ, 0xc0, !UPT ;  /* 0xfffffff008047892 */ /* 0x000fe4000f8ec0ff */
[----:B-1----:R-:W-:-:S04]  /*0120*/  UIADD3 UR5, UP0, UPT, UR10, 0x20, URZ ;  /* 0x000000200a057890 */ /* 0x002fc8000ff1e0ff */
[----:B------:R-:W-:Y:S02]  /*0130*/  UIADD3.X UR7, UPT, UPT, URZ, UR11, URZ, UP0, !UPT ;  /* 0x0000000bff077290 */ /* 0x000fe400087fe4ff */
[----:B------:R-:W-:Y:S01]  /*0140*/  IMAD.U32 R0, RZ, RZ, UR5 ;  /* 0x00000005ff007e24 */ /* 0x000fe2000f8e00ff */
[----:B------:R-:W-:-:S03]  /*0150*/  UMOV UR5, UR4 ;  /* 0x0000000400057c82 */ /* 0x000fc60008000000 */
[----:B------:R-:W-:Y:S01]  /*0160*/  IMAD.U32 R5, RZ, RZ, UR7 ;  /* 0x00000007ff057e24 */ /* 0x000fe2000f8e00ff */
[----:B---3--:R-:W-:-:S06]  /*0170*/  UMOV UR7, UR6 ;  /* 0x0000000600077c82 */ /* 0x008fcc0008000000 */
.L_x_25:
[----:B-1----:R-:W-:Y:S01]  /*0180*/  MOV R2, R0 ;  /* 0x0000000000027202 */ /* 0x002fe20000000f00 */
[----:B------:R-:W-:Y:S01]  /*0190*/  IMAD.MOV.U32 R3, RZ, RZ, R5 ;  /* 0x000000ffff037224 */ /* 0x000fe200078e0005 */
[----:B------:R-:W-:Y:S02]  /*01a0*/  UIADD3 UR5, UP0, UPT, UR5, -0x10, URZ ;  /* 0xfffffff005057890 */ /* 0x000fe4000ff1e0ff */
[----:B------:R-:W-:Y:S02]  /*01b0*/  IADD3 R0, P1, PT, R2, 0x40, RZ ;  /* 0x0000004002007810 */ /* 0x000fe40007f3e0ff */
[----:B0-2---:R1:W-:Y:S01]  /*01c0*/  STG.E desc[UR18][R2.64+-0x20], R7 ;  /* 0xffffe00702007986 */ /* 0x0053e2000c101912 */
[----:B------:R-:W-:Y:S02]  /*01d0*/  UIADD3.X UR7, UPT, UPT, UR7, -0x1, URZ, UP0, !UPT ;  /* 0xffffffff07077890 */ /* 0x000fe400087fe4ff */
[----:B------:R-:W-:Y:S01]  /*01e0*/  UISETP.NE.U32.AND UP0, UPT, UR5, URZ, UPT ;  /* 0x000000ff0500728c */ /* 0x000fe2000bf05070 */
[----:B------:R1:W-:Y:S01]  /*01f0*/  STG.E desc[UR18][R2.64+-0x1c], R7 ;  /* 0xffffe40702007986 */ /* 0x0003e2000c101912 */
[----:B------:R-:W-:-:S02]  /*0200*/  IMAD.X R5, RZ, RZ, R3, P1 ;  /* 0x000000ffff057224 */ /* 0x000fc400008e0603 */
[----:B------:R-:W-:Y:S01]  /*0210*/  UISETP.NE.AND.EX UP0, UPT, UR7, URZ, UPT, UP0 ;  /* 0x000000ff0700728c */ /* 0x000fe2000bf05300 */
[----:B------:R1:W-:Y:S04]  /*0220*/  STG.E desc[UR18][R2.64+-0x18], R7 ;  /* 0xffffe80702007986 */ /* 0x0003e8000c101912 */
        /* <DEDUP_REMOVED lines=12> */
[----:B------:R1:W-:Y:S01]  /*02f0*/  STG.E desc[UR18][R2.64+0x1c], R7 ;  /* 0x00001c0702007986 */ /* 0x0003e2000c101912 */
[----:B------:R-:W-:Y:S05]  /*0300*/  BRA.U UP0, `(.L_x_25) ;  /* 0xfffffffd009c7547 */ /* 0x000fea000b83ffff */
.L_x_24:
[----:B0-----:R-:W-:Y:S05]  /*0310*/  @!P0 EXIT ;  /* 0x000000000000894d */ /* 0x001fea0003800000 */
[----:B------:R-:W-:Y:S02]  /*0320*/  UISETP.GE.U32.AND UP0, UPT, UR12, 0x8, UPT ;  /* 0x000000080c00788c */ /* 0x000fe4000bf06070 */
[----:B------:R-:W-:Y:S02]  /*0330*/  ULOP3.LUT UR26, UR8, 0x7, URZ, 0xc0, !UPT ;  /* 0x00000007081a7892 */ /* 0x000fe4000f8ec0ff */
[----:B------:R-:W-:-:S04]  /*0340*/  UISETP.GE.U32.AND.EX UP0, UPT, URZ, URZ, UPT, UP0 ;  /* 0x000000ffff00728c */ /* 0x000fc8000bf06100 */
[----:B------:R-:W-:-:S04]  /*0350*/  ISETP.NE.U32.AND P0, PT, RZ, UR26, PT ;  /* 0x0000001aff007c0c */ /* 0x000fc8000bf05070 */
[----:B------:R-:W-:Y:S01]  /*0360*/  ISETP.NE.AND.EX P0, PT, RZ, RZ, PT, P0 ;  /* 0x000000ffff00720c */ /* 0x000fe20003f05300 */
[----:B------:R-:W-:-:S12]  /*0370*/  BRA.U !UP0, `(.L_x_26) ;  /* 0x0000000508287547 */ /* 0x000fd8000b800000 */
[----:B------:R-:W0:Y:S01]  /*0380*/  LDCU.64 UR10, c[0x0][0x380] ;  /* 0x00007000ff0a77ac */ /* 0x000e220008000a00 */
[----:B------:R-:W2:Y:S01]  /*0390*/  LDC R15, c[0x0][0x388] ;  /* 0x0000e200ff0f7b82 */ /* 0x000ea20000000800 */
[----:B------:R-:W-:Y:S02]  /*03a0*/  USHF.L.U32 UR5, UR4, 0x2, URZ ;  /* 0x0000000204057899 */ /* 0x000fe400080006ff */
[----:B------:R-:W-:Y:S02]  /*03b0*/  USHF.L.U64.HI UR6, UR4, 0x2, UR6 ;  /* 0x0000000204067899 */ /* 0x000fe40008010206 */
[----:B------:R-:W-:Y:S02]  /*03c0*/  UIADD3 UR22, UP5, UPT, UR5, 0x4, URZ ;  /* 0x0000000405167890 */ /* 0x000fe4000ffbe0ff */
[----:B------:R-:W-:Y:S02]  /*03d0*/  UIADD3 UR20, UP4, UPT, UR5, 0x8, URZ ;  /* 0x0000000805147890 */ /* 0x000fe4000ff9e0ff */
[----:B------:R-:W-:-:S02]  /*03e0*/  UIADD3 UR7, UP0, UPT, UR5, 0x18, URZ ;  /* 0x0000001805077890 */ /* 0x000fc4000ff1e0ff */
[----:B------:R-:W-:Y:S02]  /*03f0*/  UIADD3 UR16, UP3, UPT, UR5, 0xc, URZ ;  /* 0x0000000c05107890 */ /* 0x000fe4000ff7e0ff */
[----:B------:R-:W-:Y:S02]  /*0400*/  UIADD3.X UR23, UPT, UPT, URZ, UR6, URZ, UP5, !UPT ;  /* 0x00000006ff177290 */ /* 0x000fe4000affe4ff */
[----:B0-----:R-:W-:Y:S02]  /*0410*/  UIADD3 UR24, UP6, UPT, UR5, UR10, URZ ;  /* 0x0000000a05187290 */ /* 0x001fe4000ffde0ff */
[----:B------:R-:W-:Y:S02]  /*0420*/  ULOP3.LUT UR22, UR22, 0xfffffffc, URZ, 0xc0, !UPT ;  /* 0xfffffffc16167892 */ /* 0x000fe4000f8ec0ff */
[----:B------:R-:W-:Y:S02]  /*0430*/  UIADD3 UR14, UP2, UPT, UR5, 0x10, URZ ;  /* 0x00000010050e7890 */ /* 0x000fe4000ff5e0ff */
[----:B------:R-:W-:Y:S01]  /*0440*/  UIADD3 UR12, UP1, UPT, UR5, 0x14, URZ ;  /* 0x00000014050c7890 */ /* 0x000fe2000ff3e0ff */
[----:B-1----:R-:W-:Y:S01]  /*0450*/  MOV R2, UR24 ;  /* 0x0000001800027c02 */ /* 0x002fe20008000f00 */
[----:B------:R-:W-:-:S02]  /*0460*/  UIADD3.X UR25, UPT, UPT, UR6, UR11, URZ, UP6, !UPT ;  /* 0x0000000b06197290 */ /* 0x000fc4000b7fe4ff */
[----:B------:R-:W-:Y:S02]  /*0470*/  UIADD3.X UR21, UPT, UPT, URZ, UR6, URZ, UP4, !UPT ;  /* 0x00000006ff157290 */ /* 0x000fe4000a7fe4ff */
[----:B------:R-:W-:Y:S02]  /*0480*/  ULOP3.LUT UR20, UR20, 0xfffffffc, URZ, 0xc0, !UPT ;  /* 0xfffffffc14147892 */ /* 0x000fe4000f8ec0ff */
[----:B------:R-:W-:Y:S01]  /*0490*/  UIADD3.X UR9, UPT, UPT, URZ, UR6, URZ, UP0, !UPT ;  /* 0x00000006ff097290 */ /* 0x000fe200087fe4ff */
[----:B------:R-:W-:Y:S01]  /*04a0*/  IMAD.U32 R3, RZ, RZ, UR25 ;  /* 0x00000019ff037e24 */ /* 0x000fe2000f8e00ff */
[----:B------:R-:W-:Y:S02]  /*04b0*/  UIADD3 UR5, UP6, UPT, UR5, 0x1c, URZ ;  /* 0x0000001c05057890 */ /* 0x000fe4000ffde0ff */
[----:B------:R-:W-:Y:S02]  /*04c0*/  UIADD3.X UR17, UPT, UPT, URZ, UR6, URZ, UP3, !UPT ;  /* 0x00000006ff117290 */ /* 0x000fe40009ffe4ff */
[----:B------:R-:W-:Y:S01]  /*04d0*/  ULOP3.LUT UR16, UR16, 0xfffffffc, URZ, 0xc0, !UPT ;  /* 0xfffffffc10107892 */ /* 0x000fe2000f8ec0ff */
[----:B--2---:R0:W-:Y:S01]  /*04e0*/  STG.E desc[UR18][R2.64], R15 ;  /* 0x0000000f02007986 */ /* 0x0041e2000c101912 */
[----:B------:R-:W-:-:S02]  /*04f0*/  ULOP3.LUT UR23, UR23, 0x3, URZ, 0xc0, !UPT ;  /* 0x0000000317177892 */ /* 0x000fc4000f8ec0ff */
[----:B------:R-:W-:Y:S02]  /*0500*/  UIADD3 UR22, UP0, UPT, UR22, UR10, URZ ;  /* 0x0000000a16167290 */ /* 0x000fe4000ff1e0ff */
[----:B------:R-:W-:Y:S02]  /*0510*/  UIADD3.X UR15, UPT, UPT, URZ, UR6, URZ, UP2, !UPT ;  /* 0x00000006ff0f7290 */ /* 0x000fe400097fe4ff */
[----:B------:R-:W-:Y:S02]  /*0520*/  ULOP3.LUT UR14, UR14, 0xfffffffc, URZ, 0xc0, !UPT ;  /* 0xfffffffc0e0e7892 */ /* 0x000fe4000f8ec0ff */
[----:B------:R-:W-:Y:S01]  /*0530*/  UIADD3.X UR13, UPT, UPT, URZ, UR6, URZ, UP1, !UPT ;  /* 0x00000006ff0d7290 */ /* 0x000fe20008ffe4ff */
[----:B------:R-:W-:Y:S01]  /*0540*/  IMAD.U32 R4, RZ, RZ, UR22 ;  /* 0x00000016ff047e24 */ /* 0x000fe2000f8e00ff */
[----:B------:R-:W-:Y:S02]  /*0550*/  ULOP3.LUT UR12, UR12, 0xfffffffc, URZ, 0xc0, !UPT ;  /* 0xfffffffc0c0c7892 */ /* 0x000fe4000f8ec0ff */
[----:B------:R-:W-:-:S02]  /*0560*/  ULOP3.LUT UR7, UR7, 0xfffffffc, URZ, 0xc0, !UPT ;  /* 0xfffffffc07077892 */ /* 0x000fc4000f8ec0ff */
[----:B------:R-:W-:Y:S02]  /*0570*/  ULOP3.LUT UR21, UR21, 0x3, URZ, 0xc0, !UPT ;  /* 0x0000000315157892 */ /* 0x000fe4000f8ec0ff */
[----:B------:R-:W-:Y:S02]  /*0580*/  UIADD3 UR20, UP1, UPT, UR20, UR10, URZ ;  /* 0x0000000a14147290 */ /* 0x000fe4000ff3e0ff */
[----:B------:R-:W-:Y:S02]  /*0590*/  UIADD3.X UR6, UPT, UPT, URZ, UR6, URZ, UP6, !UPT ;  /* 0x00000006ff067290 */ /* 0x000fe4000b7fe4ff */
[----:B------:R-:W-:Y:S02]  /*05a0*/  ULOP3.LUT UR5, UR5, 0xfffffffc, URZ, 0xc0, !UPT ;  /* 0xfffffffc05057892 */ /* 0x000fe4000f8ec0ff */
[----:B------:R-:W-:Y:S01]  /*05b0*/  ULOP3.LUT UR17, UR17, 0x3, URZ, 0xc0, !UPT ;  /* 0x0000000311117892 */ /* 0x000fe2000f8ec0ff */
[----:B------:R-:W-:Y:S01]  /*05c0*/  IMAD.U32 R6, RZ, RZ, UR20 ;  /* 0x00000014ff067e24 */ /* 0x000fe2000f8e00ff */
[----:B------:R-:W-:-:S02]  /*05d0*/  UIADD3 UR16, UP2, UPT, UR16, UR10, URZ ;  /* 0x0000000a10107290 */ /* 0x000fc4000ff5e0ff */
[----:B------:R-:W-:Y:S02]  /*05e0*/  UIADD3.X UR23, UPT, UPT, UR23, UR11, URZ, UP0, !UPT ;  /* 0x0000000b17177290 */ /* 0x000fe400087fe4ff */
[----:B------:R-:W-:Y:S02]  /*05f0*/  ULOP3.LUT UR15, UR15, 0x3, URZ, 0xc0, !UPT ;  /* 0x000000030f0f7892 */ /* 0x000fe4000f8ec0ff */
[----:B------:R-:W-:Y:S01]  /*0600*/  UIADD3 UR14, UP3, UPT, UR14, UR10, URZ ;  /* 0x0000000a0e0e7290 */ /* 0x000fe2000ff7e0ff */
[----:B------:R-:W-:Y:S01]  /*0610*/  MOV R8, UR16 ;  /* 0x0000001000087c02 */ /* 0x000fe20008000f00 */
[----:B------:R-:W-:Y:S01]  /*0620*/  ULOP3.LUT UR13, UR13, 0x3, URZ, 0xc0, !UPT ;  /* 0x000000030d0d7892 */ /* 0x000fe2000f8ec0ff */
[----:B------:R-:W-:Y:S01]  /*0630*/  MOV R5, UR23 ;  /* 0x0000001700057c02 */ /* 0x000fe20008000f00 */
[----:B------:R-:W-:Y:S02]  /*0640*/  UIADD3 UR12, UP4, UPT, UR12, UR10, URZ ;  /* 0x0000000a0c0c7290 */ /* 0x000fe4000ff9e0ff */
[----:B------:R-:W-:Y:S01]  /*0650*/  ULOP3.LUT UR9, UR9, 0x3, URZ, 0xc0, !UPT ;  /* 0x0000000309097892 */ /* 0x000fe2000f8ec0ff */
[----:B0-----:R-:W-:Y:S01]  /*0660*/  IMAD.U32 R2, RZ, RZ, UR14 ;  /* 0x0000000eff027e24 */ /* 0x001fe2000f8e00ff */
[----:B------:R-:W-:Y:S01]  /*0670*/  UIADD3 UR7, UP0, UPT, UR7, UR10, URZ ;  /* 0x0000000a07077290 */ /* 0x000fe2000ff1e0ff */
[----:B------:R0:W-:Y:S01]  /*0680*/  STG.E desc[UR18][R4.64], R15 ;  /* 0x0000000f04007986 */ /* 0x0001e2000c101912 */
[----:B------:R-:W-:-:S02]  /*0690*/  UIADD3.X UR21, UPT, UPT, UR21, UR11, URZ, UP1, !UPT ;  /* 0x0000000b15157290 */ /* 0x000fc40008ffe4ff */
[----:B------:R-:W-:Y:S02]  /*06a0*/  ULOP3.LUT UR6, UR6, 0x3, URZ, 0xc0, !UPT ;  /* 0x0000000306067892 */ /* 0x000fe4000f8ec0ff */
[----:B------:R-:W-:Y:S01]  /*06b0*/  UIADD3.X UR17, UPT, UPT, UR17, UR11, URZ, UP2, !UPT ;  /* 0x0000000b11117290 */ /* 0x000fe200097fe4ff */
[----:B------:R-:W-:Y:S01]  /*06c0*/  IMAD.U32 R10, RZ, RZ, UR7 ;  /* 0x00000007ff0a7e24 */ /* 0x000fe2000f8e00ff */
[----:B------:R-:W-:Y:S01]  /*06d0*/  UIADD3 UR10, UP1, UPT, UR5, UR10, URZ ;  /* 0x0000000a050a7290 */ /* 0x000fe2000ff3e0ff */
[----:B------:R-:W-:Y:S01]  /*06e0*/  IMAD.U32 R7, RZ, RZ, UR21 ;  /* 0x00000015ff077e24 */ /* 0x000fe2000f8e00ff */
[----:B------:R-:W-:Y:S02]  /*06f0*/  UIADD3.X UR15, UPT, UPT, UR15, UR11, URZ, UP3, !UPT ;  /* 0x0000000b0f0f7290 */ /* 0x000fe40009ffe4ff */
[----:B------:R-:W-:Y:S01]  /*0700*/  UIADD3.X UR13, UPT, UPT, UR13, UR11, URZ, UP4, !UPT ;  /* 0x0000000b0d0d7290 */ /* 0x000fe2000a7fe4ff */
[----:B------:R-:W-:Y:S01]  /*0710*/  IMAD.U32 R9, RZ, RZ, UR17 ;  /* 0x00000011ff097e24 */ /* 0x000fe2000f8e00ff */
[----:B------:R-:W-:Y:S01]  /*0720*/  UIADD3.X UR5, UPT, UPT, UR9, UR11, URZ, UP0, !UPT ;  /* 0x0000000b09057290 */ /* 0x000fe200087fe4ff */
[----:B0-----:R-:W-:Y:S01]  /*0730*/  MOV R4, UR12 ;  /* 0x0000000c00047c02 */ /* 0x001fe20008000f00 */
[----:B------:R-:W-:Y:S01]  /*0740*/  UIADD3.X UR11, UPT, UPT, UR6, UR11, URZ, UP1, !UPT ;  /* 0x0000000b060b7290 */ /* 0x000fe20008ffe4ff */
[----:B------:R-:W-:Y:S01]  /*0750*/  IMAD.U32 R3, RZ, RZ, UR15 ;  /* 0x0000000fff037e24 */ /* 0x000fe2000f8e00ff */
[----:B------:R0:W-:Y:S01]  /*0760*/  STG.E desc[UR18][R6.64], R15 ;  /* 0x0000000f06007986 */ /* 0x0001e2000c101912 */
[----:B------:R-:W-:Y:S01]  /*0770*/  IMAD.U32 R5, RZ, RZ, UR13 ;  /* 0x0000000dff057e24 */ /* 0x000fe2000f8e00ff */
[----:B------:R-:W-:Y:S01]  /*0780*/  MOV R12, UR10 ;  /* 0x0000000a000c7c02 */ /* 0x000fe20008000f00 */
[----:B------:R-:W-:Y:S01]  /*0790*/  IMAD.U32 R11, RZ, RZ, UR5 ;  /* 0x00000005ff0b7e24 */ /* 0x000fe2000f8e00ff */
[----:B------:R-:W-:Y:S01]  /*07a0*/  MOV R13, UR11 ;  /* 0x0000000b000d7c02 */ /* 0x000fe20008000f00 */
[----:B------:R0:W-:Y:S01]  /*07b0*/  STG.E desc[UR18][R8.64], R15 ;  /* 0x0000000f08007986 */ /* 0x0001e2000c101912 */
[----:B------:R-:W-:Y:S01]  /*07c0*/  UIADD3 UR4, UPT, UPT, UR4, 0x8, URZ ;  /* 0x0000000804047890 */ /* 0x000fe2000fffe0ff */
[----:B------:R-:W-:-:S02]  /*07d0*/  UMOV UR6, URZ ;  /* 0x000000ff00067c82 */ /* 0x000fc40008000000 */
[----:B------:R0:W-:Y:S04]  /*07e0*/  STG.E desc[UR18][R2.64], R15 ;  /* 0x0000000f02007986 */ /* 0x0001e8000c101912 */
[----:B------:R0:W-:Y:S04]  /*07f0*/  STG.E desc[UR18][R4.64], R15 ;  /* 0x0000000f04007986 */ /* 0x0001e8000c101912 */
[----:B------:R0:W-:Y:S04]  /*0800*/  STG.E desc[UR18][R10.64], R15 ;  /* 0x0000000f0a007986 */ /* 0x0001e8000c101912 */
[----:B------:R0:W-:Y:S02]  /*0810*/  STG.E desc[UR18][R12.64], R15 ;  /* 0x0000000f0c007986 */ /* 0x0001e4000c101912 */
.L_x_26:
[----:B------:R-:W-:Y:S05]  /*0820*/  @!P0 EXIT ;  /* 0x000000000000894d */ /* 0x000fea0003800000 */
[----:B------:R-:W-:Y:S02]  /*0830*/  UISETP.GE.U32.AND UP0, UPT, UR26, 0x4, UPT ;  /* 0x000000041a00788c */ /* 0x000fe4000bf06070 */
[----:B------:R-:W-:Y:S02]  /*0840*/  ULOP3.LUT UR8, UR8, 0x3, URZ, 0xc0, !UPT ;  /* 0x0000000308087892 */ /* 0x000fe4000f8ec0ff */
[----:B------:R-:W-:Y:S01]  /*0850*/  UISETP.GE.U32.AND.EX UP0, UPT, URZ, URZ, UPT, UP0 ;  /* 0x000000ffff00728c */ /* 0x000fe2000bf06100 */
[----:B------:R-:W-:-:S03]  /*0860*/  UMOV UR5, URZ ;  /* 0x000000ff00057c82 */ /* 0x000fc60008000000 */
[----:B------:R-:W-:-:S04]  /*0870*/  ISETP.NE.U32.AND P0, PT, RZ, UR8, PT ;  /* 0x00000008ff007c0c */ /* 0x000fc8000bf05070 */
[----:B------:R-:W-:Y:S01]  /*0880*/  ISETP.NE.AND.EX P0, PT, RZ, UR5, PT, P0 ;  /* 0x00000005ff007c0c */ /* 0x000fe2000bf05300 */
[----:B------:R-:W-:-:S12]  /*0890*/  BRA.U !UP0, `(.L_x_27) ;  /* 0x0000000108987547 */ /* 0x000fd8000b800000 */
[----:B------:R-:W2:Y:S01]  /*08a0*/  LDCU.64 UR10, c[0x0][0x380] ;  /* 0x00007000ff0a77ac */ /* 0x000ea20008000a00 */
[----:B0-----:R-:W0:Y:S01]  /*08b0*/  LDC R11, c[0x0][0x388] ;  /* 0x0000e200ff0b7b82 */ /* 0x001e220000000800 */
[----:B------:R-:W-:Y:S02]  /*08c0*/  USHF.L.U32 UR7, UR4, 0x2, URZ ;  /* 0x0000000204077899 */ /* 0x000fe400080006ff */
[----:B------:R-:W-:Y:S02]  /*08d0*/  USHF.L.U64.HI UR6, UR4, 0x2, UR6 ;  /* 0x0000000204067899 */ /* 0x000fe40008010206 */
[----:B------:R-:W-:Y:S02]  /*08e0*/  UIADD3 UR9, UP1, UPT, UR7, 0x4, URZ ;  /* 0x0000000407097890 */ /* 0x000fe4000ff3e0ff */
[----:B------:R-:W-:Y:S02]  /*08f0*/  UIADD3 UR12, UP2, UPT, UR7, 0x8, URZ ;  /* 0x00000008070c7890 */ /* 0x000fe4000ff5e0ff */
[----:B------:R-:W-:-:S02]  /*0900*/  UIADD3 UR14, UP3, UPT, UR7, 0xc, URZ ;  /* 0x0000000c070e7890 */ /* 0x000fc4000ff7e0ff */
[----:B------:R-:W-:Y:S02]  /*0910*/  ULOP3.LUT UR9, UR9, 0xfffffffc, URZ, 0xc0, !UPT ;  /* 0xfffffffc09097892 */ /* 0x000fe4000f8ec0ff */
[----:B------:R-:W-:Y:S02]  /*0920*/  UIADD3.X UR13, UPT, UPT, URZ, UR6, URZ, UP2, !UPT ;  /* 0x00000006ff0d7290 */ /* 0x000fe400097fe4ff */
[----:B--2---:R-:W-:Y:S02]  /*0930*/  UIADD3 UR15, UP0, UPT, UR7, UR10, URZ ;  /* 0x0000000a070f7290 */ /* 0x004fe4000ff1e0ff */
[----:B------:R-:W-:Y:S02]  /*0940*/  UIADD3.X UR7, UPT, UPT, URZ, UR6, URZ, UP1, !UPT ;  /* 0x00000006ff077290 */ /* 0x000fe40008ffe4ff */
[----:B------:R-:W-:Y:S02]  /*0950*/  UIADD3.X UR16, UPT, UPT, UR6, UR11, URZ, UP0, !UPT ;  /* 0x0000000b06107290 */ /* 0x000fe400087fe4ff */
[----:B------:R-:W-:Y:S01]  /*0960*/  ULOP3.LUT UR12, UR12, 0xfffffffc, URZ, 0xc0, !UPT ;  /* 0xfffffffc0c0c7892 */ /* 0x000fe2000f8ec0ff */
[----:B-1----:R-:W-:Y:S01]  /*0970*/  IMAD.U32 R2, RZ, RZ, UR15 ;  /* 0x0000000fff027e24 */ /* 0x002fe2000f8e00ff */
[----:B------:R-:W-:-:S02]  /*0980*/  UIADD3.X UR6, UPT, UPT, URZ, UR6, URZ, UP3, !UPT ;  /* 0x00000006ff067290 */ /* 0x000fc40009ffe4ff */
[----:B------:R-:W-:Y:S01]  /*0990*/  ULOP3.LUT UR14, UR14, 0xfffffffc, URZ, 0xc0, !UPT ;  /* 0xfffffffc0e0e7892 */ /* 0x000fe2000f8ec0ff */
[----:B------:R-:W-:Y:S01]  /*09a0*/  MOV R3, UR16 ;  /* 0x0000001000037c02 */ /* 0x000fe20008000f00 */
[----:B------:R-:W-:Y:S02]  /*09b0*/  ULOP3.LUT UR7, UR7, 0x3, URZ, 0xc0, !UPT ;  /* 0x0000000307077892 */ /* 0x000fe4000f8ec0ff */
[----:B------:R-:W-:Y:S02]  /*09c0*/  UIADD3 UR9, UP0, UPT, UR9, UR10, URZ ;  /* 0x0000000a09097290 */ /* 0x000fe4000ff1e0ff */
[----:B------:R-:W-:Y:S01]  /*09d0*/  ULOP3.LUT UR13, UR13, 0x3, URZ, 0xc0, !UPT ;  /* 0x000000030d0d7892 */ /* 0x000fe2000f8ec0ff */
[----:B0-----:R2:W-:Y:S01]  /*09e0*/  STG.E desc[UR18][R2.64], R11 ;  /* 0x0000000b02007986 */ /* 0x0015e2000c101912 */
[----:B------:R-:W-:Y:S02]  /*09f0*/  UIADD3 UR12, UP1, UPT, UR12, UR10, URZ ;  /* 0x0000000a0c0c7290 */ /* 0x000fe4000ff3e0ff */
[----:B------:R-:W-:Y:S01]  /*0a00*/  ULOP3.LUT UR6, UR6, 0x3, URZ, 0xc0, !UPT ;  /* 0x0000000306067892 */ /* 0x000fe2000f8ec0ff */
[----:B------:R-:W-:Y:S01]  /*0a10*/  IMAD.U32 R4, RZ, RZ, UR9 ;  /* 0x00000009ff047e24 */ /* 0x000fe2000f8e00ff */
[----:B------:R-:W-:-:S02]  /*0a20*/  UIADD3 UR14, UP2, UPT, UR14, UR10, URZ ;  /* 0x0000000a0e0e7290 */ /* 0x000fc4000ff5e0ff */
[----:B------:R-:W-:Y:S01]  /*0a30*/  UIADD3.X UR7, UPT, UPT, UR7, UR11, URZ, UP0, !UPT ;  /* 0x0000000b07077290 */ /* 0x000fe200087fe4ff */
[----:B------:R-:W-:Y:S01]  /*0a40*/  MOV R6, UR12 ;  /* 0x0000000c00067c02 */ /* 0x000fe20008000f00 */
[----:B------:R-:W-:Y:S02]  /*0a50*/  UIADD3.X UR13, UPT, UPT, UR13, UR11, URZ, UP1, !UPT ;  /* 0x0000000b0d0d7290 */ /* 0x000fe40008ffe4ff */
[----:B------:R-:W-:Y:S01]  /*0a60*/  UIADD3.X UR6, UPT, UPT, UR6, UR11, URZ, UP2, !UPT ;  /* 0x0000000b06067290 */ /* 0x000fe200097fe4ff */
[----:B------:R-:W-:Y:S01]  /*0a70*/  IMAD.U32 R8, RZ, RZ, UR14 ;  /* 0x0000000eff087e24 */ /* 0x000fe2000f8e00ff */
[----:B------:R-:W-:Y:S01]  /*0a80*/  MOV R5, UR7 ;  /* 0x0000000700057c02 */ /* 0x000fe20008000f00 */
[----:B------:R-:W-:Y:S01]  /*0a90*/  UIADD3 UR4, UPT, UPT, UR4, 0x4, URZ ;  /* 0x0000000404047890 */ /* 0x000fe2000fffe0ff */
[----:B------:R-:W-:Y:S02]  /*0aa0*/  IMAD.U32 R7, RZ, RZ, UR13 ;  /* 0x0000000dff077e24 */ /* 0x000fe4000f8e00ff */
[----:B------:R-:W-:Y:S01]  /*0ab0*/  MOV R9, UR6 ;  /* 0x0000000600097c02 */ /* 0x000fe20008000f00 */
[----:B------:R2:W-:Y:S01]  /*0ac0*/  STG.E desc[UR18][R4.64], R11 ;  /* 0x0000000b04007986 */ /* 0x0005e2000c101912 */
[----:B------:R-:W-:-:S03]  /*0ad0*/  UMOV UR6, URZ ;  /* 0x000000ff00067c82 */ /* 0x000fc60008000000 */
[----:B------:R2:W-:Y:S04]  /*0ae0*/  STG.E desc[UR18][R6.64], R11 ;  /* 0x0000000b06007986 */ /* 0x0005e8000c101912 */
[----:B------:R2:W-:Y:S02]  /*0af0*/  STG.E desc[UR18][R8.64], R11 ;  /* 0x0000000b08007986 */ /* 0x0005e4000c101912 */
.L_x_27:
[----:B------:R-:W-:Y:S05]  /*0b00*/  @!P0 EXIT ;  /* 0x000000000000894d */ /* 0x000fea0003800000 */
[----:B0-2---:R-:W0:Y:S01]  /*0b10*/  LDC R5, c[0x0][0x388] ;  /* 0x0000e200ff057b82 */ /* 0x005e220000000800 */
[----:B------:R-:W2:Y:S01]  /*0b20*/  LDCU.64 UR10, c[0x0][0x380] ;  /* 0x00007000ff0a77ac */ /* 0x000ea20008000a00 */
[----:B------:R-:W-:Y:S01]  /*0b30*/  NOP ;  /* 0x0000000000007918 */ /* 0x000fe20000000000 */
.L_x_28:
[----:B--2---:R-:W-:-:S04]  /*0b40*/  ULEA UR7, UP0, UR4, UR10, 0x2 ;  /* 0x0000000a04077291 */ /* 0x004fc8000f8010ff */
[----:B------:R-:W-:Y:S02]  /*0b50*/  ULEA.HI.X UR6, UR4, UR11, UR6, 0x2, UP0 ;  /* 0x0000000b04067291 */ /* 0x000fe400080f1406 */
[----:B-1-3--:R-:W-:Y:S01]  /*0b60*/  IMAD.U32 R2, RZ, RZ, UR7 ;  /* 0x00000007ff027e24 */ /* 0x00afe2000f8e00ff */
[----:B------:R-:W-:Y:S02]  /*0b70*/  UIADD3 UR8, UP0, UPT, UR8, -0x1, URZ ;  /* 0xffffffff08087890 */ /* 0x000fe4000ff1e0ff */
[----:B------:R-:W-:Y:S01]  /*0b80*/  UIADD3 UR4, UPT, UPT, UR4, 0x1, URZ ;  /* 0x0000000104047890 */ /* 0x000fe2000fffe0ff */
[----:B------:R-:W-:Y:S01]  /*0b90*/  MOV R3, UR6 ;  /* 0x0000000600037c02 */ /* 0x000fe20008000f00 */
[----:B------:R-:W-:Y:S02]  /*0ba0*/  UIADD3.X UR5, UPT, UPT, UR5, -0x1, URZ, UP0, !UPT ;  /* 0xffffffff05057890 */ /* 0x000fe400087fe4ff */
[----:B------:R-:W-:Y:S02]  /*0bb0*/  UISETP.NE.U32.AND UP0, UPT, UR8, URZ, UPT ;  /* 0x000000ff0800728c */ /* 0x000fe4000bf05070 */
[----:B0-----:R3:W-:Y:S01]  /*0bc0*/  STG.E desc[UR18][R2.64], R5 ;  /* 0x0000000502007986 */ /* 0x0017e2000c101912 */
[----:B------:R-:W-:Y:S01]  /*0bd0*/  UMOV UR6, URZ ;  /* 0x000000ff00067c82 */ /* 0x000fe20008000000 */
[----:B------:R-:W-:-:S09]  /*0be0*/  UISETP.NE.AND.EX UP0, UPT, UR5, URZ, UPT, UP0 ;  /* 0x000000ff0500728c */ /* 0x000fd2000bf05300 */
[----:B------:R-:W-:Y:S05]  /*0bf0*/  BRA.U UP0, `(.L_x_28) ;  /* 0xfffffffd00d07547 */ /* 0x000fea000b83ffff */
[----:B------:R-:W-:Y:S05]  /*0c00*/  EXIT ;  /* 0x000000000000794d */ /* 0x000fea0003800000 */
.L_x_29:
        /* <DEDUP_REMOVED lines=15> */
.L_x_37:


//--------------------- .text._Z11kernel_tanhPfm  --------------------------
	.section	.text._Z11kernel_tanhPfm,"ax",@progbits
	.align	128
        .global         _Z11kernel_tanhPfm
        .type           _Z11kernel_tanhPfm,@function
        .size           _Z11kernel_tanhPfm,(.L_x_38 - _Z11kernel_tanhPfm)
        .other          _Z11kernel_tanhPfm,@"STO_CUDA_ENTRY STV_DEFAULT"
_Z11kernel_tanhPfm:
.text._Z11kernel_tanhPfm:
[----:B------:R-:W-:Y:S08]  /*0000*/  LDC R1, c[0x0][0x37c] ;  /* 0x0000df00ff017b82 */ /* 0x000ff00000000800 */
[----:B------:R-:W0:Y:S02]  /*0010*/  LDC.64 R4, c[0x0][0x388] ;  /* 0x0000e200ff047b82 */ /* 0x000e240000000a00 */
[----:B0-----:R-:W-:-:S04]  /*0020*/  ISETP.NE.U32.AND P0, PT, R4, RZ, PT ;  /* 0x000000ff0400720c */ /* 0x001fc80003f05070 */
[----:B------:R-:W-:-:S13]  /*0030*/  ISETP.NE.AND.EX P0, PT, R5, RZ, PT, P0 ;  /* 0x000000ff0500720c */ /* 0x000fda0003f05300 */
[----:B------:R-:W-:Y:S05]  /*0040*/  @!P0 EXIT ;  /* 0x000000000000894d */ /* 0x000fea0003800000 */
[C---:B------:R-:W-:Y:S01]  /*0050*/  ISETP.GE.U32.AND P1, PT, R4.reuse, 0x8, PT ;  /* 0x000000080400780c */ /* 0x040fe20003f26070 */
[----:B------:R-:W0:Y:S01]  /*0060*/  LDCU.64 UR6, c[0x0][0x358] ;  /* 0x00006b00ff0677ac */ /* 0x000e220008000a00 */
[----:B------:R-:W-:Y:S01]  /*0070*/  LOP3.LUT R20, R4, 0x7, RZ, 0xc0, !PT ;  /* 0x0000000704147812 */ /* 0x000fe200078ec0ff */
[----:B------:R-:W-:Y:S01]  /*0080*/  HFMA2 R3, -RZ, RZ, 0, 0 ;  /* 0x00000000ff037431 */ /* 0x000fe200000001ff */
[----:B------:R-:W-:Y:S02]  /*0090*/  ISETP.GE.U32.AND.EX P1, PT, R5, RZ, PT, P1 ;  /* 0x000000ff0500720c */ /* 0x000fe40003f26110 */
[----:B------:R-:W-:Y:S02]  /*00a0*/  ISETP.NE.U32.AND P0, PT, R20, RZ, PT ;  /* 0x000000ff1400720c */ /* 0x000fe40003f05070 */
[----:B------:R-:W-:Y:S02]  /*00b0*/  MOV R8, RZ ;  /* 0x000000ff00087202 */ /* 0x000fe40000000f00 */
[----:B------:R-:W-:-:S07]  /*00c0*/  ISETP.NE.AND.EX P0, PT, RZ, RZ, PT, P0 ;  /* 0x000000ffff00720c */ /* 0x000fce0003f05300 */
[----:B------:R-:W-:Y:S06]  /*00d0*/  @!P1 BRA `(.L_x_30) ;  /* 0x0000000800709947 */ /* 0x000fec0003800000 */
[----:B------:R-:W1:Y:S01]  /*00e0*/  LDCU.64 UR4, c[0x0][0x380] ;  /* 0x00007000ff0477ac */ /* 0x000e620008000a00 */
[----:B------:R-:W2:Y:S01]  /*00f0*/  LDC R8, c[0x0][0x38c] ;  /* 0x0000e300ff087b82 */ /* 0x000ea20000000800 */
[----:B------:R-:W-:-:S04]  /*0100*/  LOP3.LUT R3, R4, 0xfffffff8, RZ, 0xc0, !PT ;  /* 0xfffffff804037812 */ /* 0x000fc800078ec0ff */
[----:B------:R-:W-:Y:S01]  /*0110*/  MOV R9, R3 ;  /* 0x0000000300097202 */ /* 0x000fe20000000f00 */
[----:B-1----:R-:W-:-:S04]  /*0120*/  UIADD3 UR4, UP0, UPT, UR4, 0x10, URZ ;  /* 0x0000001004047890 */ /* 0x002fc8000ff1e0ff */
[----:B------:R-:W-:Y:S02]  /*0130*/  UIADD3.X UR5, UPT, UPT, URZ, UR5, URZ, UP0, !UPT ;  /* 0x00000005ff057290 */ /* 0x000fe400087fe4ff */
[----:B------:R-:W-:Y:S02]  /*0140*/  MOV R0, UR4 ;  /* 0x0000000400007c02 */ /* 0x000fe40008000f00 */
[----:B--2---:R-:W-:Y:S02]  /*0150*/  MOV R5, R8 ;  /* 0x0000000800057202 */ /* 0x004fe40000000f00 */
[----:B------:R-:W-:-:S07]  /*0160*/  MOV R13, UR5 ;  /* 0x00000005000d7c02 */ /* 0x000fce0008000f00 */
.L_x_31:
[----:B-1----:R-:W-:Y:S02]  /*0170*/  MOV R6, R0 ;  /* 0x0000000000067202 */ /* 0x002fe40000000f00 */
[----:B------:R-:W-:-:S05]  /*0180*/  MOV R7, R13 ;  /* 0x0000000d00077202 */ /* 0x000fca0000000f00 */
[----:B0-----:R-:W2:Y:S04]  /*0190*/  LDG.E R18, desc[UR6][R6.64+-0x10] ;  /* 0xfffff00606127981 */ /* 0x001ea8000c1e1900 */
[----:B------:R-:W3:Y:S04]  /*01a0*/  LDG.E R21, desc[UR6][R6.64+-0xc] ;  /* 0xfffff40606157981 */ /* 0x000ee8000c1e1900 */
[----:B------:R-:W4:Y:S04]  /*01b0*/  LDG.E R16, desc[UR6][R6.64+-0x8] ;  /* 0xfffff80606107981 */ /* 0x000f28000c1e1900 */
[----:B------:R-:W5:Y:S04]  /*01c0*/  LDG.E R2, desc[UR6][R6.64+-0x4] ;  /* 0xfffffc0606027981 */ /* 0x000f68000c1e1900 */
[----:B------:R-:W5:Y:S04]  /*01d0*/  LDG.E R14, desc[UR6][R6.64+0x4] ;  /* 0x00000406060e7981 */ /* 0x000f68000c1e1900 */
[----:B------:R-:W5:Y:S04]  /*01e0*/  LDG.E R10, desc[UR6][R6.64] ;  /* 0x00000006060a7981 */ /* 0x000f68000c1e1900 */
[----:B------:R-:W5:Y:S04]  /*01f0*/  LDG.E R13, desc[UR6][R6.64+0x8] ;  /* 0x00000806060d7981 */ /* 0x000f68000c1e1900 */
[----:B------:R-:W5:Y:S01]  /*0200*/  LDG.E R12, desc[UR6][R6.64+0xc] ;  /* 0x00000c06060c7981 */ /* 0x000f62000c1e1900 */
[----:B------:R-:W-:Y:S01]  /*0210*/  HFMA2 R11, -RZ, RZ, 1.125, -9232 ;  /* 0x3c80f082ff0b7431 */ /* 0x000fe200000001ff */
[----:B------:R-:W-:Y:S01]  /*0220*/  MOV R15, 0x3f800000 ;  /* 0x3f800000000f7802 */ /* 0x000fe20000000f00 */
[----:B--2---:R-:W-:-:S06]  /*0230*/  FMUL R0, |R18|, 2.8853900432586669922 ;  /* 0x4038aa3b12007820 */ /* 0x004fcc0000400200 */
[----:B------:R-:W0:Y:S01]  /*0240*/  MUFU.EX2 R0, R0 ;  /* 0x0000000000007308 */ /* 0x000e220000000800 */
[----:B---3--:R-:W-:-:S07]  /*0250*/  FMUL R25, |R21|, 2.8853900432586669922 ;  /* 0x4038aa3b15197820 */ /* 0x008fce0000400200 */
[----:B------:R-:W1:Y:S01]  /*0260*/  MUFU.EX2 R25, R25 ;  /* 0x0000001900197308 */ /* 0x000e620000000800 */
[----:B0-----:R-:W-:-:S07]  /*0270*/  FADD R17, R0, 1 ;  /* 0x3f80000000117421 */ /* 0x001fce0000000000 */
[----:B------:R-:W0:Y:S01]  /*0280*/  MUFU.RCP R24, R17 ;  /* 0x0000001100187308 */ /* 0x000e220000001000 */
[----:B----4-:R-:W-:Y:S01]  /*0290*/  FMUL R19, |R16|, 2.8853900432586669922 ;  /* 0x4038aa3b10137820 */ /* 0x010fe20000400200 */
[----:B------:R-:W-:Y:S01]  /*02a0*/  FMUL R22, R18, R18 ;  /* 0x0000001212167220 */ /* 0x000fe20000400000 */
[----:B-1----:R-:W-:-:S03]  /*02b0*/  FADD R26, R25, 1 ;  /* 0x3f800000191a7421 */ /* 0x002fc60000000000 */
[----:B------:R-:W-:Y:S02]  /*02c0*/  FFMA R23, R22, R11, -0.052303962409496307373 ;  /* 0xbd563cae16177423 */ /* 0x000fe4000000000b */
[----:B------:R-:W1:Y:S01]  /*02d0*/  MUFU.EX2 R19, R19 ;  /* 0x0000001300137308 */ /* 0x000e620000000800 */
[----:B------:R-:W-:Y:S01]  /*02e0*/  FSETP.GE.AND P1, PT, |R18|, 9.010913848876953125, PT ;  /* 0x41102cb41200780b */ /* 0x000fe20003f26200 */
[----:B------:R-:W-:Y:S01]  /*02f0*/  FFMA R23, R22, R23, 0.1331529766321182251 ;  /* 0x3e08594116177423 */ /* 0x000fe20000000017 */
[----:B------:R-:W-:Y:S01]  /*0300*/  FSETP.GE.AND P2, PT, |R18|, 0.60000002384185791016, PT ;  /* 0x3f19999a1200780b */ /* 0x000fe20003f46200 */
[----:B0-----:R-:W-:-:S04]  /*0310*/  FFMA R0, R24, -2, R15 ;  /* 0xc000000018007823 */ /* 0x001fc8000000000f */
[----:B------:R1:W0:Y:S01]  /*0320*/  MUFU.RCP R24, R26 ;  /* 0x0000001a00187308 */ /* 0x0002220000001000 */
[----:B------:R-:W-:Y:S01]  /*0330*/  FSEL R17, R0, 1, !P1 ;  /* 0x3f80000000117808 */ /* 0x000fe20004800000 */
[----:B------:R-:W-:Y:S01]  /*0340*/  FFMA R0, R22, R23, -0.33332768082618713379 ;  /* 0xbeaaa9ed16007423 */ /* 0x000fe20000000017 */
[----:B------:R-:W-:-:S03]  /*0350*/  FMUL R23, R21, R21 ;  /* 0x0000001515177220 */ /* 0x000fc60000400000 */
[----:B------:R-:W-:Y:S01]  /*0360*/  FFMA R25, R22, R0, RZ ;  /* 0x0000000016197223 */ /* 0x000fe200000000ff */
[----:B------:R-:W-:Y:S01]  /*0370*/  FFMA R0, R23, R11, -0.052303962409496307373 ;  /* 0xbd563cae17007423 */ /* 0x000fe2000000000b */
[--C-:B------:R-:W-:Y:S02]  /*0380*/  LOP3.LUT R17, R17, 0x80000000, R18.reuse, 0xb8, !PT ;  /* 0x8000000011117812 */ /* 0x100fe400078eb812 */
[----:B------:R-:W-:Y:S01]  /*0390*/  @!P2 FFMA R17, R18, R25, R18 ;  /* 0x000000191211a223 */ /* 0x000fe20000000012 */
[----:B------:R-:W-:Y:S01]  /*03a0*/  FSETP.GE.AND P2, PT, |R21|, 0.60000002384185791016, PT ;  /* 0x3f19999a1500780b */ /* 0x000fe20003f46200 */
[----:B------:R-:W-:Y:S01]  /*03b0*/  FFMA R0, R23, R0, 0.1331529766321182251 ;  /* 0x3e08594117007423 */ /* 0x000fe20000000000 */
[----:B-1----:R-:W-:Y:S01]  /*03c0*/  FADD R26, R19, 1 ;  /* 0x3f800000131a7421 */ /* 0x002fe20000000000 */
[----:B-----5:R-:W-:Y:S01]  /*03d0*/  FMUL R27, |R2|, 2.8853900432586669922 ;  /* 0x4038aa3b021b7820 */ /* 0x020fe20000400200 */
[----:B0-----:R-:W-:Y:S01]  /*03e0*/  FFMA R24, R24, -2, R15 ;  /* 0xc000000018187823 */ /* 0x001fe2000000000f */
[----:B------:R-:W-:Y:S01]  /*03f0*/  FSETP.GE.AND P1, PT, |R21|, 9.010913848876953125, PT ;  /* 0x41102cb41500780b */ /* 0x000fe20003f26200 */
[C---:B------:R-:W-:Y:S01]  /*0400*/  FFMA R0, R23.reuse, R0, -0.33332768082618713379 ;  /* 0xbeaaa9ed17007423 */ /* 0x040fe20000000000 */
[----:B------:R0:W-:Y:S02]  /*0410*/  MUFU.EX2 R22, R27 ;  /* 0x0000001b00167308 */ /* 0x0001e40000000800 */
[----:B------:R-:W-:Y:S01]  /*0420*/  FSEL R24, R24, 1, !P1 ;  /* 0x3f80000018187808 */ /* 0x000fe20004800000 */
[----:B------:R-:W-:Y:S01]  /*0430*/  FFMA R0, R23, R0, RZ ;  /* 0x0000000017007223 */ /* 0x000fe200000000ff */
[----:B------:R-:W-:-:S04]  /*0440*/  FMUL R25, R16, R16 ;  /* 0x0000001010197220 */ /* 0x000fc80000400000 */
[----:B------:R-:W1:Y:S01]  /*0450*/  MUFU.RCP R26, R26 ;  /* 0x0000001a001a7308 */ /* 0x000e620000001000 */
[--C-:B------:R-:W-:Y:S01]  /*0460*/  LOP3.LUT R19, R24, 0x80000000, R21.reuse, 0xb8, !PT ;  /* 0x8000000018137812 */ /* 0x100fe200078eb815 */
[----:B------:R-:W-:Y:S01]  /*0470*/  @!P2 FFMA R19, R21, R0, R21 ;  /* 0x000000001513a223 */ /* 0x000fe20000000015 */
[C---:B------:R-:W-:Y:S01]  /*0480*/  FFMA R0, R25.reuse, R11, -0.052303962409496307373 ;  /* 0xbd563cae19007423 */ /* 0x040fe2000000000b */
[----:B0-----:R-:W-:Y:S01]  /*0490*/  FMUL R27, |R14|, 2.8853900432586669922 ;  /* 0x4038aa3b0e1b7820 */ /* 0x001fe20000400200 */
[----:B------:R-:W-:Y:S02]  /*04a0*/  FMUL R18, |R10|, 2.8853900432586669922 ;  /* 0x4038aa3b0a127820 */ /* 0x000fe40000400200 */
[C---:B------:R-:W-:Y:S01]  /*04b0*/  FFMA R0, R25.reuse, R0, 0.1331529766321182251 ;  /* 0x3e08594119007423 */ /* 0x040fe20000000000 */
[C---:B------:R-:W-:Y:S01]  /*04c0*/  FSETP.GE.AND P2, PT, |R16|.reuse, 0.60000002384185791016, PT ;  /* 0x3f19999a1000780b */ /* 0x040fe20003f46200 */
[----:B------:R0:W-:Y:S02]  /*04d0*/  MUFU.EX2 R24, R27 ;  /* 0x0000001b00187308 */ /* 0x0001e40000000800 */
[----:B------:R-:W-:Y:S01]  /*04e0*/  FFMA R0, R25, R0, -0.33332768082618713379 ;  /* 0xbeaaa9ed19007423 */ /* 0x000fe20000000000 */
[----:B------:R-:W-:Y:S01]  /*04f0*/  FSETP.GE.AND P1, PT, |R16|, 9.010913848876953125, PT ;  /* 0x41102cb41000780b */ /* 0x000fe20003f26200 */
[----:B-1----:R-:W-:Y:S01]  /*0500*/  FFMA R26, R26, -2, R15 ;  /* 0xc00000001a1a7823 */ /* 0x002fe2000000000f */
[----:B0-----:R-:W-:-:S03]  /*0510*/  FADD R27, R22, 1 ;  /* 0x3f800000161b7421 */ /* 0x001fc60000000000 */
[----:B------:R-:W0:Y:S01]  /*0520*/  MUFU.EX2 R18, R18 ;  /* 0x0000001200127308 */ /* 0x000e220000000800 */
[----:B------:R-:W-:Y:S01]  /*0530*/  FFMA R25, R25, R0, RZ ;  /* 0x0000000019197223 */ /* 0x000fe200000000ff */
[----:B------:R-:W-:Y:S01]  /*0540*/  FMUL R23, |R13|, 2.8853900432586669922 ;  /* 0x4038aa3b0d177820 */ /* 0x000fe20000400200 */
[----:B------:R-:W-:Y:S01]  /*0550*/  FSEL R21, R26, 1, !P1 ;  /* 0x3f8000001a157808 */ /* 0x000fe20004800000 */
[----:B------:R-:W-:-:S04]  /*0560*/  FMUL R26, |R12|, 2.8853900432586669922 ;  /* 0x4038aa3b0c1a7820 */ /* 0x000fc80000400200 */
[----:B------:R-:W1:Y:S01]  /*0570*/  MUFU.RCP R0, R27 ;  /* 0x0000001b00007308 */ /* 0x000e620000001000 */
[--C-:B------:R-:W-:Y:S01]  /*0580*/  LOP3.LUT R21, R21, 0x80000000, R16.reuse, 0xb8, !PT ;  /* 0x8000000015157812 */ /* 0x100fe200078eb810 */
[----:B------:R-:W-:Y:S01]  /*0590*/  @!P2 FFMA R21, R16, R25, R16 ;  /* 0x000000191015a223 */ /* 0x000fe20000000010 */
[----:B------:R-:W-:-:S05]  /*05a0*/  FMUL R22, R2, R2 ;  /* 0x0000000202167220 */ /* 0x000fca0000400000 */
[----:B------:R-:W2:Y:S01]  /*05b0*/  MUFU.EX2 R23, R23 ;  /* 0x0000001700177308 */ /* 0x000ea20000000800 */
[----:B------:R-:W-:-:S07]  /*05c0*/  FFMA R29, R22, R11, -0.052303962409496307373 ;  /* 0xbd563cae161d7423 */ /* 0x000fce000000000b */
[----:B------:R-:W3:Y:S01]  /*05d0*/  MUFU.EX2 R25, R26 ;  /* 0x0000001a00197308 */ /* 0x000ee20000000800 */
[----:B0-----:R-:W-:Y:S01]  /*05e0*/  FADD R16, R18, 1 ;  /* 0x3f80000012107421 */ /* 0x001fe20000000000 */
[----:B------:R-:W-:Y:S01]  /*05f0*/  FFMA R29, R22, R29, 0.1331529766321182251 ;  /* 0x3e085941161d7423 */ /* 0x000fe2000000001d */
[----:B------:R-:W-:Y:S01]  /*0600*/  FADD R18, R24, 1 ;  /* 0x3f80000018127421 */ /* 0x000fe20000000000 */
[----:B-1----:R-:W-:Y:S01]  /*0610*/  FFMA R24, R0, -2, R15 ;  /* 0xc000000000187823 */ /* 0x002fe2000000000f */
[----:B------:R-:W-:Y:S01]  /*0620*/  FSETP.GE.AND P1, PT, |R2|, 9.010913848876953125, PT ;  /* 0x41102cb40200780b */ /* 0x000fe20003f26200 */
[----:B------:R-:W-:-:S03]  /*0630*/  FFMA R0, R22, R29, -0.33332768082618713379 ;  /* 0xbeaaa9ed16007423 */ /* 0x000fc6000000001d */
[----:B------:R-:W-:Y:S01]  /*0640*/  FSEL R27, R24, 1, !P1 ;  /* 0x3f800000181b7808 */ /* 0x000fe20004800000 */
[----:B------:R-:W-:Y:S01]  /*0650*/  FFMA R29, R22, R0, RZ ;  /* 0x00000000161d7223 */ /* 0x000fe200000000ff */
[----:B--2---:R-:W-:Y:S01]  /*0660*/  FADD R22, R23, 1 ;  /* 0x3f80000017167421 */ /* 0x004fe20000000000 */
[----:B------:R-:W-:Y:S01]  /*0670*/  FSETP.GE.AND P2, PT, |R2|, 0.60000002384185791016, PT ;  /* 0x3f19999a0200780b */ /* 0x000fe20003f46200 */
[----:B------:R-:W0:Y:S01]  /*0680*/  MUFU.RCP R16, R16 ;  /* 0x0000001000107308 */ /* 0x000e220000001000 */
[----:B------:R-:W-:Y:S01]  /*0690*/  LOP3.LUT R23, R27, 0x80000000, R2, 0xb8, !PT ;  /* 0x800000001b177812 */ /* 0x000fe200078eb802 */
[----:B---3--:R-:W-:Y:S01]  /*06a0*/  FADD R24, R25, 1 ;  /* 0x3f80000019187421 */ /* 0x008fe20000000000 */
[----:B------:R-:W-:Y:S01]  /*06b0*/  FMUL R27, R10, R10 ;  /* 0x0000000a0a1b7220 */ /* 0x000fe20000400000 */
[----:B------:R-:W-:-:S04]  /*06c0*/  FMUL R26, R14, R14 ;  /* 0x0000000e0e1a7220 */ /* 0x000fc80000400000 */
[----:B------:R-:W1:Y:S01]  /*06d0*/  MUFU.RCP R18, R18 ;  /* 0x0000001200127308 */ /* 0x000e620000001000 */
[-C--:B------:R-:W-:Y:S01]  /*06e0*/  FFMA R0, R27, R11.reuse, -0.052303962409496307373 ;  /* 0xbd563cae1b007423 */ /* 0x080fe2000000000b */
[----:B------:R-:W-:-:S06]  /*06f0*/  FFMA R25, R26, R11, -0.052303962409496307373 ;  /* 0xbd563cae1a197423 */ /* 0x000fcc000000000b */
[----:B------:R-:W2:Y:S01]  /*0700*/  MUFU.RCP R22, R22 ;  /* 0x0000001600167308 */ /* 0x000ea20000001000 */
[----:B------:R-:W-:Y:S01]  /*0710*/  FFMA R0, R27, R0, 0.1331529766321182251 ;  /* 0x3e0859411b007423 */ /* 0x000fe20000000000 */
[----:B------:R-:W-:-:S06]  /*0720*/  FFMA R25, R26, R25, 0.1331529766321182251 ;  /* 0x3e0859411a197423 */ /* 0x000fcc0000000019 */
[----:B------:R-:W3:Y:S01]  /*0730*/  MUFU.RCP R24, R24 ;  /* 0x0000001800187308 */ /* 0x000ee20000001000 */
[----:B------:R-:W-:Y:S01]  /*0740*/  @!P2 FFMA R23, R2, R29, R2 ;  /* 0x0000001d0217a223 */ /* 0x000fe20000000002 */
[C---:B------:R-:W-:Y:S01]  /*0750*/  FFMA R0, R27.reuse, R0, -0.33332768082618713379 ;  /* 0xbeaaa9ed1b007423 */ /* 0x040fe20000000000 */
[----:B------:R-:W-:Y:S01]  /*0760*/  FFMA R2, R26, R25, -0.33332768082618713379 ;  /* 0xbeaaa9ed1a027423 */ /* 0x000fe20000000019 */
[----:B------:R-:W-:Y:S01]  /*0770*/  FSETP.GE.AND P1, PT, |R10|, 0.60000002384185791016, PT ;  /* 0x3f19999a0a00780b */ /* 0x000fe20003f26200 */
[----:B------:R4:W-:Y:S01]  /*0780*/  STG.E desc[UR6][R6.64+-0x10], R17 ;  /* 0xfffff01106007986 */ /* 0x0009e2000c101906 */
[----:B------:R-:W-:Y:S01]  /*0790*/  FFMA R25, R27, R0, RZ ;  /* 0x000000001b197223 */ /* 0x000fe200000000ff */
[--C-:B0-----:R-:W-:Y:S01]  /*07a0*/  FFMA R16, R16, -2, R15.reuse ;  /* 0xc000000010107823 */ /* 0x101fe2000000000f */
[----:B------:R-:W-:Y:S01]  /*07b0*/  FMUL R0, R12, R12 ;  /* 0x0000000c0c007220 */ /* 0x000fe20000400000 */
[----:B------:R-:W-:Y:S01]  /*07c0*/  FSETP.GE.AND P6, PT, |R10|, 9.010913848876953125, PT ;  /* 0x41102cb40a00780b */ /* 0x000fe20003fc6200 */
[----:B------:R0:W-:Y:S01]  /*07d0*/  STG.E desc[UR6][R6.64+-0x8], R21 ;  /* 0xfffff81506007986 */ /* 0x0001e2000c101906 */
[--C-:B-1----:R-:W-:Y:S01]  /*07e0*/  FFMA R18, R18, -2, R15.reuse ;  /* 0xc000000012127823 */ /* 0x102fe2000000000f */
[--C-:B--2---:R-:W-:Y:S01]  /*07f0*/  FFMA R22, R22, -2, R15.reuse ;  /* 0xc000000016167823 */ /* 0x104fe2000000000f */
[----:B----4-:R-:W-:Y:S01]  /*0800*/  FFMA R17, R26, R2, RZ ;  /* 0x000000021a117223 */ /* 0x010fe200000000ff */
[----:B------:R-:W-:Y:S01]  /*0810*/  FMUL R2, R13, R13 ;  /* 0x0000000d0d027220 */ /* 0x000fe20000400000 */
[----:B---3--:R-:W-:-:S03]  /*0820*/  FFMA R24, R24, -2, R15 ;  /* 0xc000000018187823 */ /* 0x008fc6000000000f */
[-C--:B------:R-:W-:Y:S01]  /*0830*/  FFMA R15, R2, R11.reuse, -0.052303962409496307373 ;  /* 0xbd563cae020f7423 */ /* 0x080fe2000000000b */
[----:B0-----:R-:W-:Y:S01]  /*0840*/  FFMA R21, R0, R11, -0.052303962409496307373 ;  /* 0xbd563cae00157423 */ /* 0x001fe2000000000b */
[----:B------:R-:W-:Y:S02]  /*0850*/  FSEL R11, R16, 1, !P6 ;  /* 0x3f800000100b7808 */ /* 0x000fe40007000000 */
[----:B------:R-:W-:Y:S01]  /*0860*/  FFMA R15, R2, R15, 0.1331529766321182251 ;  /* 0x3e085941020f7423 */ /* 0x000fe2000000000f */
[----:B------:R-:W-:Y:S02]  /*0870*/  FSETP.GE.AND P2, PT, |R14|, 9.010913848876953125, PT ;  /* 0x41102cb40e00780b */ /* 0x000fe40003f46200 */
[--C-:B------:R-:W-:Y:S01]  /*0880*/  LOP3.LUT R11, R11, 0x80000000, R10.reuse, 0xb8, !PT ;  /* 0x800000000b0b7812 */ /* 0x100fe200078eb80a */
[----:B------:R-:W-:Y:S01]  /*0890*/  @!P1 FFMA R11, R10, R25, R10 ;  /* 0x000000190a0b9223 */ /* 0x000fe2000000000a */
[----:B------:R0:W-:Y:S01]  /*08a0*/  STG.E desc[UR6][R6.64+-0xc], R19 ;  /* 0xfffff41306007986 */ /* 0x0001e2000c101906 */
[----:B------:R-:W-:Y:S01]  /*08b0*/  IADD3 R9, P1, PT, R9, -0x8, RZ ;  /* 0xfffffff809097810 */ /* 0x000fe20007f3e0ff */
[----:B------:R-:W-:Y:S01]  /*08c0*/  FFMA R21, R0, R21, 0.1331529766321182251 ;  /* 0x3e08594100157423 */ /* 0x000fe20000000015 */
[----:B------:R-:W-:-:S02]  /*08d0*/  FSETP.GE.AND P3, PT, |R14|, 0.60000002384185791016, PT ;  /* 0x3f19999a0e00780b */ /* 0x000fc40003f66200 */
[----:B------:R-:W-:Y:S02]  /*08e0*/  FSETP.GE.AND P5, PT, |R13|, 0.60000002384185791016, PT ;  /* 0x3f19999a0d00780b */ /* 0x000fe40003fa6200 */
[----:B------:R-:W-:Y:S01]  /*08f0*/  IADD3.X R5, PT, PT, R5, -0x1, RZ, P1, !PT ;  /* 0xffffffff05057810 */ /* 0x000fe20000ffe4ff */
[----:B0-----:R-:W-:Y:S01]  /*0900*/  FFMA R19, R2, R15, -0.33332768082618713379 ;  /* 0xbeaaa9ed02137423 */ /* 0x001fe2000000000f */
[----:B------:R-:W-:Y:S02]  /*0910*/  FSEL R15, R18, 1, !P2 ;  /* 0x3f800000120f7808 */ /* 0x000fe40005000000 */
[----:B------:R-:W-:Y:S02]  /*0920*/  FSETP.GE.AND P2, PT, |R12|, 0.60000002384185791016, PT ;  /* 0x3f19999a0c00780b */ /* 0x000fe40003f46200 */
[----:B------:R-:W-:Y:S01]  /*0930*/  ISETP.NE.U32.AND P1, PT, R9, RZ, PT ;  /* 0x000000ff0900720c */ /* 0x000fe20003f25070 */
[----:B------:R-:W-:Y:S01]  /*0940*/  FFMA R27, R0, R21, -0.33332768082618713379 ;  /* 0xbeaaa9ed001b7423 */ /* 0x000fe20000000015 */
[----:B------:R-:W-:-:S02]  /*0950*/  FSETP.GE.AND P4, PT, |R13|, 9.010913848876953125, PT ;  /* 0x41102cb40d00780b */ /* 0x000fc40003f86200 */
[----:B------:R-:W-:Y:S02]  /*0960*/  FSETP.GE.AND P6, PT, |R12|, 9.010913848876953125, PT ;  /* 0x41102cb40c00780b */ /* 0x000fe40003fc6200 */
[----:B------:R-:W-:Y:S01]  /*0970*/  ISETP.NE.AND.EX P1, PT, R5, RZ, PT, P1 ;  /* 0x000000ff0500720c */ /* 0x000fe20003f25310 */
[----:B------:R-:W-:Y:S01]  /*0980*/  FFMA R2, R2, R19, RZ ;  /* 0x0000001302027223 */ /* 0x000fe200000000ff */
[----:B------:R-:W-:Y:S01]  /*0990*/  FSEL R22, R22, 1, !P4 ;  /* 0x3f80000016167808 */ /* 0x000fe20006000000 */
[----:B------:R-:W-:Y:S01]  /*09a0*/  FFMA R27, R0, R27, RZ ;  /* 0x0000001b001b7223 */ /* 0x000fe200000000ff */
[----:B------:R-:W-:Y:S02]  /*09b0*/  FSEL R21, R24, 1, !P6 ;  /* 0x3f80000018157808 */ /* 0x000fe40007000000 */
[--C-:B------:R-:W-:Y:S01]  /*09c0*/  LOP3.LUT R15, R15, 0x80000000, R14.reuse, 0xb8, !PT ;  /* 0x800000000f0f7812 */ /* 0x100fe200078eb80e */
[----:B------:R-:W-:Y:S01]  /*09d0*/  @!P3 FFMA R15, R14, R17, R14 ;  /* 0x000000110e0fb223 */ /* 0x000fe2000000000e */
[--C-:B------:R-:W-:Y:S01]  /*09e0*/  LOP3.LUT R19, R22, 0x80000000, R13.reuse, 0xb8, !PT ;  /* 0x8000000016137812 */ /* 0x100fe200078eb80d */
[----:B------:R-:W-:Y:S01]  /*09f0*/  @!P5 FFMA R19, R13, R2, R13 ;  /* 0x000000020d13d223 */ /* 0x000fe2000000000d */
[--C-:B------:R-:W-:Y:S01]  /*0a00*/  LOP3.LUT R21, R21, 0x80000000, R12.reuse, 0xb8, !PT ;  /* 0x8000000015157812 */ /* 0x100fe200078eb80c */
[----:B------:R-:W-:Y:S01]  /*0a10*/  @!P2 FFMA R21, R12, R27, R12 ;  /* 0x0000001b0c15a223 */ /* 0x000fe2000000000c */
[----:B------:R-:W-:Y:S01]  /*0a20*/  IADD3 R0, P2, PT, R6, 0x20, RZ ;  /* 0x0000002006007810 */ /* 0x000fe20007f5e0ff */
[----:B------:R1:W-:Y:S04]  /*0a30*/  STG.E desc[UR6][R6.64+-0x4], R23 ;  /* 0xfffffc1706007986 */ /* 0x0003e8000c101906 */
[----:B------:R1:W-:Y:S01]  /*0a40*/  STG.E desc[UR6][R6.64], R11 ;  /* 0x0000000b06007986 */ /* 0x0003e2000c101906 */
[----:B------:R-:W-:-:S03]  /*0a50*/  IADD3.X R13, PT, PT, RZ, R7, RZ, P2, !PT ;  /* 0x00000007ff0d7210 */ /* 0x000fc600017fe4ff */
[----:B------:R1:W-:Y:S04]  /*0a60*/  STG.E desc[UR6][R6.64+0x4], R15 ;  /* 0x0000040f06007986 */ /* 0x0003e8000c101906 */
[----:B------:R1:W-:Y:S04]  /*0a70*/  STG.E desc[UR6][R6.64+0x8], R19 ;  /* 0x0000081306007986 */ /* 0x0003e8000c101906 */
[----:B------:R1:W-:Y:S01]  /*0a80*/  STG.E desc[UR6][R6.64+0xc], R21 ;  /* 0x00000c1506007986 */ /* 0x0003e2000c101906 */
[----:B------:R-:W-:Y:S05]  /*0a90*/  @P1 BRA `(.L_x_31) ;  /* 0xfffffff400b41947 */ /* 0x000fea000383ffff */
.L_x_30:
[----:B0-----:R-:W-:Y:S05]  /*0aa0*/  @!P0 EXIT ;  /* 0x000000000000894d */ /* 0x001fea0003800000 */
[----:B------:R-:W-:Y:S02]  /*0ab0*/  ISETP.GE.U32.AND P1, PT, R20, 0x4, PT ;  /* 0x000000041400780c */ /* 0x000fe40003f26070 */
[----:B------:R-:W-:Y:S02]  /*0ac0*/  LOP3.LUT R14, R4, 0x3, RZ, 0xc0, !PT ;  /* 0x00000003040e7812 */ /* 0x000fe400078ec0ff */
[----:B------:R-:W-:Y:S02]  /*0ad0*/  ISETP.GE.U32.AND.EX P1, PT, RZ, RZ, PT, P1 ;  /* 0x000000ffff00720c */ /* 0x000fe40003f26110 */
[----:B------:R-:W-:-:S04]  /*0ae0*/  ISETP.NE.U32.AND P0, PT, R14, RZ, PT ;  /* 0x000000ff0e00720c */ /* 0x000fc80003f05070 */
[----:B------:R-:W-:-:S07]  /*0af0*/  ISETP.NE.AND.EX P0, PT, RZ, RZ, PT, P0 ;  /* 0x000000ffff00720c */ /* 0x000fce0003f05300 */
[----:B------:R-:W-:Y:S06]  /*0b00*/  @!P1 BRA `(.L_x_32) ;  /* 0x00000004007c9947 */ /* 0x000fec0003800000 */
[----:B------:R-:W1:Y:S01]  /*0b10*/  LDCU.64 UR4, c[0x0][0x380] ;  /* 0x00007000ff0477ac */ /* 0x000e620008000a00 */
[C---:B------:R-:W-:Y:S02]  /*0b20*/  SHF.L.U32 R2, R3.reuse, 0x2, RZ ;  /* 0x0000000203027819 */ /* 0x040fe400000006ff */
[----:B------:R-:W-:Y:S02]  /*0b30*/  SHF.L.U64.HI R5, R3, 0x2, R8 ;  /* 0x0000000203057819 */ /* 0x000fe40000010208 */
[----:B-1----:R-:W-:-:S04]  /*0b40*/  IADD3 R6, P1, PT, R2, UR4, RZ ;  /* 0x0000000402067c10 */ /* 0x002fc8000ff3e0ff */
[----:B------:R-:W-:-:S05]  /*0b50*/  IADD3.X R7, PT, PT, R5, UR5, RZ, P1, !PT ;  /* 0x0000000505077c10 */ /* 0x000fca0008ffe4ff */
[----:B------:R-:W2:Y:S01]  /*0b60*/  LDG.E R12, desc[UR6][R6.64] ;  /* 0x00000006060c7981 */ /* 0x000ea2000c1e1900 */
[----:B------:R-:W-:Y:S01]  /*0b70*/  HFMA2 R11, -RZ, RZ, 1.125, -9232 ;  /* 0x3c80f082ff0b7431 */ /* 0x000fe200000001ff */
[----:B------:R-:W-:Y:S02]  /*0b80*/  MOV R10, 0x3f800000 ;  /* 0x3f800000000a7802 */ /* 0x000fe40000000f00 */
[----:B------:R-:W-:-:S04]  /*0b90*/  IADD3 R16, P3, PT, R2, 0x4, RZ ;  /* 0x0000000402107810 */ /* 0x000fc80007f7e0ff */
[----:B------:R-:W-:Y:S01]  /*0ba0*/  IADD3.X R17, PT, PT, RZ, R5, RZ, P3, !PT ;  /* 0x00000005ff117210 */ /* 0x000fe20001ffe4ff */
[C---:B--2---:R-:W-:Y:S01]  /*0bb0*/  FMUL R8, |R12|.reuse, 2.8853900432586669922 ;  /* 0x4038aa3b0c087820 */ /* 0x044fe20000400200 */
[C---:B------:R-:W-:Y:S01]  /*0bc0*/  FMUL R0, R12.reuse, R12 ;  /* 0x0000000c0c007220 */ /* 0x040fe20000400000 */
[C---:B------:R-:W-:Y:S02]  /*0bd0*/  FSETP.GE.AND P2, PT, |R12|.reuse, 0.60000002384185791016, PT ;  /* 0x3f19999a0c00780b */ /* 0x040fe40003f46200 */
[----:B------:R-:W-:Y:S01]  /*0be0*/  FSETP.GE.AND P1, PT, |R12|, 9.010913848876953125, PT ;  /* 0x41102cb40c00780b */ /* 0x000fe20003f26200 */
[C---:B------:R-:W-:Y:S01]  /*0bf0*/  FFMA R15, R0.reuse, R11, -0.052303962409496307373 ;  /* 0xbd563cae000f7423 */ /* 0x040fe2000000000b */
[----:B------:R-:W0:Y:S03]  /*0c00*/  MUFU.EX2 R8, R8 ;  /* 0x0000000800087308 */ /* 0x000e260000000800 */
[----:B------:R-:W-:-:S04]  /*0c10*/  FFMA R15, R0, R15, 0.1331529766321182251 ;  /* 0x3e085941000f7423 */ /* 0x000fc8000000000f */
[----:B------:R-:W-:-:S04]  /*0c20*/  FFMA R15, R0, R15, -0.33332768082618713379 ;  /* 0xbeaaa9ed000f7423 */ /* 0x000fc8000000000f */
[----:B------:R-:W-:Y:S01]  /*0c30*/  FFMA R15, R0, R15, RZ ;  /* 0x0000000f000f7223 */ /* 0x000fe200000000ff */
[----:B0-----:R-:W-:Y:S01]  /*0c40*/  FADD R9, R8, 1 ;  /* 0x3f80000008097421 */ /* 0x001fe20000000000 */
[----:B------:R-:W-:-:S05]  /*0c50*/  LOP3.LUT R8, R16, 0xfffffffc, RZ, 0xc0, !PT ;  /* 0xfffffffc10087812 */ /* 0x000fca00078ec0ff */
[----:B------:R-:W0:Y:S02]  /*0c60*/  MUFU.RCP R9, R9 ;  /* 0x0000000900097308 */ /* 0x000e240000001000 */
[----:B0-----:R-:W-:Y:S01]  /*0c70*/  FFMA R13, R9, -2, R10 ;  /* 0xc0000000090d7823 */ /* 0x001fe2000000000a */
[----:B------:R-:W-:-:S04]  /*0c80*/  LOP3.LUT R9, R17, 0x3, RZ, 0xc0, !PT ;  /* 0x0000000311097812 */ /* 0x000fc800078ec0ff */
[----:B------:R-:W-:Y:S02]  /*0c90*/  FSEL R13, R13, 1, !P1 ;  /* 0x3f8000000d0d7808 */ /* 0x000fe40004800000 */
[----:B------:R-:W-:Y:S02]  /*0ca0*/  IADD3 R8, P1, PT, R8, UR4, RZ ;  /* 0x0000000408087c10 */ /* 0x000fe4000ff3e0ff */
[--C-:B------:R-:W-:Y:S01]  /*0cb0*/  LOP3.LUT R13, R13, 0x80000000, R12.reuse, 0xb8, !PT ;  /* 0x800000000d0d7812 */ /* 0x100fe200078eb80c */
[----:B------:R-:W-:Y:S01]  /*0cc0*/  @!P2 FFMA R13, R12, R15, R12 ;  /* 0x0000000f0c0da223 */ /* 0x000fe2000000000c */
[----:B------:R-:W-:-:S04]  /*0cd0*/  IADD3.X R9, PT, PT, R9, UR5, RZ, P1, !PT ;  /* 0x0000000509097c10 */ /* 0x000fc80008ffe4ff */
[----:B------:R0:W-:Y:S04]  /*0ce0*/  STG.E desc[UR6][R6.64], R13 ;  /* 0x0000000d06007986 */ /* 0x0001e8000c101906 */
[----:B------:R-:W2:Y:S01]  /*0cf0*/  LDG.E R12, desc[UR6][R8.64] ;  /* 0x00000006080c7981 */ /* 0x000ea2000c1e1900 */
[----:B------:R-:W-:-:S04]  /*0d00*/  IADD3 R18, P3, PT, R2, 0x8, RZ ;  /* 0x0000000802127810 */ /* 0x000fc80007f7e0ff */
[----:B0-----:R-:W-:Y:S02]  /*0d10*/  IADD3.X R7, PT, PT, RZ, R5, RZ, P3, !PT ;  /* 0x00000005ff077210 */ /* 0x001fe40001ffe4ff */
[----:B------:R-:W-:Y:S02]  /*0d20*/  LOP3.LUT R6, R18, 0xfffffffc, RZ, 0xc0, !PT ;  /* 0xfffffffc12067812 */ /* 0x000fe400078ec0ff */
[----:B------:R-:W-:Y:S01]  /*0d30*/  LOP3.LUT R7, R7, 0x3, RZ, 0xc0, !PT ;  /* 0x0000000307077812 */ /* 0x000fe200078ec0ff */
        /* <DEDUP_REMOVED lines=9> */
[----:B0-----:R-:W-:-:S04]  /*0dd0*/  FADD R16, R15, 1 ;  /* 0x3f8000000f107421 */ /* 0x001fc80000000000 */
[----:B------:R-:W0:Y:S02]  /*0de0*/  MUFU.RCP R17, R16 ;  /* 0x0000001000117308 */ /* 0x000e240000001000 */
[----:B0-----:R-:W-:-:S05]  /*0df0*/  FFMA R17, R17, -2, R10 ;  /* 0xc000000011117823 */ /* 0x001fca000000000a */
        /* <DEDUP_REMOVED lines=8> */
[----:B0-----:R-:W-:-:S04]  /*0e80*/  IADD3.X R8, PT, PT, RZ, R5, RZ, P3, !PT ;  /* 0x00000005ff087210 */ /* 0x001fc80001ffe4ff */
        /* <DEDUP_REMOVED lines=21> */
[----:B------:R-:W-:Y:S01]  /*0fe0*/  IADD3 R3, PT, PT, R3, 0x4, RZ ;  /* 0x0000000403037810 */ /* 0x000fe20007ffe0ff */
[C---:B--2---:R-:W-:Y:S01]  /*0ff0*/  FMUL R8, |R2|.reuse, 2.8853900432586669922 ;  /* 0x4038aa3b02087820 */ /* 0x044fe20000400200 */
[C---:B------:R-:W-:Y:S01]  /*1000*/  FMUL R15, R2.reuse, R2 ;  /* 0x00000002020f7220 */ /* 0x040fe20000400000 */
[C---:B------:R-:W-:Y:S02]  /*1010*/  FSETP.GE.AND P2, PT, |R2|.reuse, 0.60000002384185791016, PT ;  /* 0x3f19999a0200780b */ /* 0x040fe40003f46200 */
[----:B------:R-:W-:Y:S01]  /*1020*/  FSETP.GE.AND P1, PT, |R2|, 9.010913848876953125, PT ;  /* 0x41102cb40200780b */ /* 0x000fe20003f26200 */
[C---:B------:R-:W-:Y:S01]  /*1030*/  FFMA R0, R15.reuse, R11, -0.052303962409496307373 ;  /* 0xbd563cae0f007423 */ /* 0x040fe2000000000b */
[----:B------:R-:W1:Y:S03]  /*1040*/  MUFU.EX2 R8, R8 ;  /* 0x0000000800087308 */ /* 0x000e660000000800 */
[----:B------:R-:W-:-:S04]  /*1050*/  FFMA R0, R15, R0, 0.1331529766321182251 ;  /* 0x3e0859410f007423 */ /* 0x000fc80000000000 */
[----:B------:R-:W-:-:S04]  /*1060*/  FFMA R0, R15, R0, -0.33332768082618713379 ;  /* 0xbeaaa9ed0f007423 */ /* 0x000fc80000000000 */
[----:B------:R-:W-:Y:S01]  /*1070*/  FFMA R15, R15, R0, RZ ;  /* 0x000000000f0f7223 */ /* 0x000fe200000000ff */
[----:B-1----:R-:W-:Y:S01]  /*1080*/  FADD R9, R8, 1 ;  /* 0x3f80000008097421 */ /* 0x002fe20000000000 */
[----:B------:R-:W-:-:S05]  /*1090*/  HFMA2 R8, -RZ, RZ, 0, 0 ;  /* 0x00000000ff087431 */ /* 0x000fca00000001ff */
[----:B------:R-:W1:Y:S02]  /*10a0*/  MUFU.RCP R9, R9 ;  /* 0x0000000900097308 */ /* 0x000e640000001000 */
[----:B-1----:R-:W-:-:S05]  /*10b0*/  FFMA R10, R9, -2, R10 ;  /* 0xc0000000090a7823 */ /* 0x002fca000000000a */
[----:B0-----:R-:W-:-:S04]  /*10c0*/  FSEL R5, R10, 1, !P1 ;  /* 0x3f8000000a057808 */ /* 0x001fc80004800000 */
[--C-:B------:R-:W-:Y:S01]  /*10d0*/  LOP3.LUT R5, R5, 0x80000000, R2.reuse, 0xb8, !PT ;  /* 0x8000000005057812 */ /* 0x100fe200078eb802 */
[----:B------:R-:W-:-:S05]  /*10e0*/  @!P2 FFMA R5, R2, R15, R2 ;  /* 0x0000000f0205a223 */ /* 0x000fca0000000002 */
[----:B------:R0:W-:Y:S02]  /*10f0*/  STG.E desc[UR6][R12.64], R5 ;  /* 0x000000050c007986 */ /* 0x0001e4000c101906 */
.L_x_32:
[----:B------:R-:W-:Y:S05]  /*1100*/  @!P0 EXIT ;  /* 0x000000000000894d */ /* 0x000fea0003800000 */
[----:B------:R-:W-:Y:S02]  /*1110*/  ISETP.NE.U32.AND P1, PT, R14, 0x1, PT ;  /* 0x000000010e00780c */ /* 0x000fe40003f25070 */
[----:B------:R-:W-:Y:S02]  /*1120*/  LOP3.LUT R4, R4, 0x1, RZ, 0xc0, !PT ;  /* 0x0000000104047812 */ /* 0x000fe400078ec0ff */
[----:B------:R-:W-:Y:S02]  /*1130*/  ISETP.NE.AND.EX P1, PT, RZ, RZ, PT, P1 ;  /* 0x000000ffff00720c */ /* 0x000fe40003f25310 */
[----:B------:R-:W-:-:S04]  /*1140*/  ISETP.NE.U32.AND P0, PT, R4, 0x1, PT ;  /* 0x000000010400780c */ /* 0x000fc80003f05070 */
[----:B------:R-:W-:-:S07]  /*1150*/  ISETP.NE.U32.AND.EX P0, PT, RZ, RZ, PT, P0 ;  /* 0x000000ffff00720c */ /* 0x000fce0003f05100 */
[----:B------:R-:W-:Y:S06]  /*1160*/  @!P1 BRA `(.L_x_33) ;  /* 0x0000000000c49947 */ /* 0x000fec0003800000 */
[----:B------:R-:W2:Y:S01]  /*1170*/  LDCU.64 UR4, c[0x0][0x380] ;  /* 0x00007000ff0477ac */ /* 0x000ea20008000a00 */
[C---:B------:R-:W-:Y:S02]  /*1180*/  SHF.L.U32 R9, R3.reuse, 0x2, RZ ;  /* 0x0000000203097819 */ /* 0x040fe400000006ff */
[----:B------:R-:W-:Y:S02]  /*1190*/  SHF.L.U64.HI R10, R3, 0x2, R8 ;  /* 0x00000002030a7819 */ /* 0x000fe40000010208 */
[----:B--2---:R-:W-:-:S04]  /*11a0*/  IADD3 R4, P1, PT, R9, UR4, RZ ;  /* 0x0000000409047c10 */ /* 0x004fc8000ff3e0ff */
[----:B0-----:R-:W-:-:S05]  /*11b0*/  IADD3.X R5, PT, PT, R10, UR5, RZ, P1, !PT ;  /* 0x000000050a057c10 */ /* 0x001fca0008ffe4ff */
[----:B------:R-:W1:Y:S01]  /*11c0*/  LDG.E R8, desc[UR6][R4.64] ;  /* 0x0000000604087981 */ /* 0x000e62000c1e1900 */
[----:B------:R-:W-:Y:S01]  /*11d0*/  MOV R12, 0x3c80f082 ;  /* 0x3c80f082000c7802 */ /* 0x000fe20000000f00 */
[----:B------:R-:W-:Y:S01]  /*11e0*/  HFMA2 R2, -RZ, RZ, 1.875, 0 ;  /* 0x3f800000ff027431 */ /* 0x000fe200000001ff */
[----:B------:R-:W-:-:S04]  /*11f0*/  IADD3 R13, P3, PT, R9, 0x4, RZ ;  /* 0x00000004090d7810 */ /* 0x000fc80007f7e0ff */
[----:B------:R-:W-:Y:S02]  /*1200*/  LOP3.LUT R13, R13, 0xfffffffc, RZ, 0xc0, !PT ;  /* 0xfffffffc0d0d7812 */ /* 0x000fe400078ec0ff */
[----:B------:R-:W-:-:S04]  /*1210*/  IADD3.X R10, PT, PT, RZ, R10, RZ, P3, !PT ;  /* 0x0000000aff0a7210 */ /* 0x000fc80001ffe4ff */
[----:B------:R-:W-:Y:S01]  /*1220*/  LOP3.LUT R10, R10, 0x3, RZ, 0xc0, !PT ;  /* 0x000000030a0a7812 */ /* 0x000fe200078ec0ff */
[C---:B-1----:R-:W-:Y:S01]  /*1230*/  FMUL R6, |R8|.reuse, 2.8853900432586669922 ;  /* 0x4038aa3b08067820 */ /* 0x042fe20000400200 */
        /* <DEDUP_REMOVED lines=8> */
[----:B0-----:R-:W-:-:S06]  /*12c0*/  FADD R7, R6, 1 ;  /* 0x3f80000006077421 */ /* 0x001fcc0000000000 */
        /* <DEDUP_REMOVED lines=19> */
[----:B-1----:R-:W-:-:S06]  /*1400*/  FADD R11, R10, 1 ;  /* 0x3f8000000a0b7421 */ /* 0x002fcc0000000000 */
[----:B------:R-:W1:Y:S02]  /*1410*/  MUFU.RCP R11, R11 ;  /* 0x0000000b000b7308 */ /* 0x000e640000001000 */
[----:B-1----:R-:W-:-:S05]  /*1420*/  FFMA R2, R11, -2, R2 ;  /* 0xc00000000b027823 */ /* 0x002fca0000000002 */
[----:B0-----:R-:W-:-:S04]  /*1430*/  FSEL R5, R2, 1, !P1 ;  /* 0x3f80000002057808 */ /* 0x001fc80004800000 */
[--C-:B------:R-:W-:Y:S01]  /*1440*/  LOP3.LUT R5, R5, 0x80000000, R8.reuse, 0xb8, !PT ;  /* 0x8000000005057812 */ /* 0x100fe200078eb808 */
[----:B------:R-:W-:Y:S01]  /*1450*/  @!P2 FFMA R5, R8, R13, R8 ;  /* 0x0000000d0805a223 */ /* 0x000fe20000000008 */
[----:B------:R-:W-:-:S04]  /*1460*/  MOV R8, RZ ;  /* 0x000000ff00087202 */ /* 0x000fc80000000f00 */
[----:B------:R2:W-:Y:S03]  /*1470*/  STG.E desc[UR6][R6.64], R5 ;  /* 0x0000000506007986 */ /* 0x0005e6000c101906 */
.L_x_33:
[----:B------:R-:W-:Y:S05]  /*1480*/  @P0 EXIT ;  /* 0x000000000000094d */ /* 0x000fea0003800000 */
[----:B0-2---:R-:W0:Y:S02]  /*1490*/  LDC.64 R4, c[0x0][0x380] ;  /* 0x0000e000ff047b82 */ /* 0x005e240000000a00 */
[----:B0-----:R-:W-:-:S04]  /*14a0*/  LEA R2, P0, R3, R4, 0x2 ;  /* 0x0000000403027211 */ /* 0x001fc800078010ff */
[----:B------:R-:W-:-:S05]  /*14b0*/  LEA.HI.X R3, R3, R5, R8, 0x2, P0 ;  /* 0x0000000503037211 */ /* 0x000fca00000f1408 */
[----:B------:R-:W2:Y:S01]  /*14c0*/  LDG.E R4, desc[UR6][R2.64] ;  /* 0x0000000602047981 */ /* 0x000ea2000c1e1900 */
[----:B------:R-:W-:Y:S01]  /*14d0*/  HFMA2 R8, -RZ, RZ, 1.125, -9232 ;  /* 0x3c80f082ff087431 */ /* 0x000fe200000001ff */
[----:B-1----:R-:W-:Y:S01]  /*14e0*/  MOV R6, 0x3f800000 ;  /* 0x3f80000000067802 */ /* 0x002fe20000000f00 */
[C---:B--2---:R-:W-:Y:S01]  /*14f0*/  FMUL R0, |R4|.reuse, 2.8853900432586669922 ;  /* 0x4038aa3b04007820 */ /* 0x044fe20000400200 */
[C---:B------:R-:W-:Y:S01]  /*1500*/  FMUL R9, R4.reuse, R4 ;  /* 0x0000000404097220 */ /* 0x040fe20000400000 */
[C---:B------:R-:W-:Y:S02]  /*1510*/  FSETP.GE.AND P1, PT, |R4|.reuse, 0.60000002384185791016, PT ;  /* 0x3f19999a0400780b */ /* 0x040fe40003f26200 */
[----:B------:R-:W-:Y:S01]  /*1520*/  FSETP.GE.AND P0, PT, |R4|, 9.010913848876953125, PT ;  /* 0x41102cb40400780b */ /* 0x000fe20003f06200 */
[C---:B------:R-:W-:Y:S01]  /*1530*/  FFMA R8, R9.reuse, R8, -0.052303962409496307373 ;  /* 0xbd563cae09087423 */ /* 0x040fe20000000008 */
[----:B------:R-:W0:Y:S03]  /*1540*/  MUFU.EX2 R0, R0 ;  /* 0x0000000000007308 */ /* 0x000e260000000800 */
[----:B------:R-:W-:Y:S01]  /*1550*/  FFMA R8, R9, R8, 0.1331529766321182251 ;  /* 0x3e08594109087423 */ /* 0x000fe20000000008 */
[----:B0-----:R-:W-:-:S03]  /*1560*/  FADD R5, R0, 1 ;  /* 0x3f80000000057421 */ /* 0x001fc60000000000 */
[----:B------:R-:W-:-:S04]  /*1570*/  FFMA R0, R9, R8, -0.33332768082618713379 ;  /* 0xbeaaa9ed09007423 */ /* 0x000fc80000000008 */
[----:B------:R-:W-:Y:S01]  /*1580*/  FFMA R9, R9, R0, RZ ;  /* 0x0000000009097223 */ /* 0x000fe200000000ff */
[----:B------:R-:W0:Y:S02]  /*1590*/  MUFU.RCP R5, R5 ;  /* 0x0000000500057308 */ /* 0x000e240000001000 */
[----:B0-----:R-:W-:-:S05]  /*15a0*/  FFMA R6, R5, -2, R6 ;  /* 0xc000000005067823 */ /* 0x001fca0000000006 */
[----:B------:R-:W-:-:S04]  /*15b0*/  FSEL R7, R6, 1, !P0 ;  /* 0x3f80000006077808 */ /* 0x000fc80004000000 */
[--C-:B------:R-:W-:Y:S01]  /*15c0*/  LOP3.LUT R7, R7, 0x80000000, R4.reuse, 0xb8, !PT ;  /* 0x8000000007077812 */ /* 0x100fe200078eb804 */
[----:B------:R-:W-:-:S05]  /*15d0*/  @!P1 FFMA R7, R4, R9, R4 ;  /* 0x0000000904079223 */ /* 0x000fca0000000004 */
[----:B------:R-:W-:Y:S01]  /*15e0*/  STG.E desc[UR6][R2.64], R7 ;  /* 0x0000000702007986 */ /* 0x000fe2000c101906 */
[----:B------:R-:W-:Y:S05]  /*15f0*/  EXIT ;  /* 0x000000000000794d */ /* 0x000fea0003800000 */
.L_x_34:
        /* <DEDUP_REMOVED lines=16> */
.L_x_38:


//--------------------- .nv.shared.reserved.0     --------------------------
	.section	.nv.shared.reserved.0,"aw",@nobits
	.weak		__nv_reservedSMEM_offset_0_alias
	.size		__nv_reservedSMEM_offset_0_alias, 0, 64
	.other		__nv_reservedSMEM_offset_0_alias,@"STO_CUDA_RESERVED_SHARED STV_DEFAULT"
__nv_reservedSMEM_offset_0_alias:
	.zero		0
	.zero		64


//--------------------- .nv.constant0._Z9kernel_L2PKfPfim --------------------------
	.section	.nv.constant0._Z9kernel_L2PKfPfim,"a",@progbits
	.sectionflags	@""
	.align	4
.nv.constant0._Z9kernel_L2PKfPfim:
	.zero		928


//--------------------- .nv.constant0._Z11kernel_fillPffm --------------------------
	.section	.nv.constant0._Z11kernel_fillPffm,"a",@progbits
	.sectionflags	@""
	.align	4
.nv.constant0._Z11kernel_fillPffm:
	.zero		920


//--------------------- .nv.constant0._Z11kernel_tanhPfm --------------------------
	.section	.nv.constant0._Z11kernel_tanhPfm,"a",@progbits
	.sectionflags	@""
	.align	4
.nv.constant0._Z11kernel_tanhPfm:
	.zero		912


//--------------------- SYMBOLS --------------------------

	.type		.nv.reservedSmem.offset0,@object
	.size		.nv.reservedSmem.offset0,0x4
